	.target	sm_80

	.elftype	@"ET_EXEC"


//--------------------- .note.nv.tkinfo           --------------------------
	.section	.note.nv.tkinfo,"",@"SHT_NOTE"
	.sectionflags	@"SHF_NOTE_NV_TKINFO"
	.tkinfo
        /*0018*/ 	.word	0x00000002
        /*0030*/ 	.string	""
        /*0030*/ 	.string	"ptxas"
        /*0030*/ 	.string	"Cuda compilation tools, release 13.0, V13.0.88"
        /*0030*/ 	.string	"Build cuda_13.0.r13.0/compiler.36424714_0"
        /*0030*/ 	.string	"-v  -suppress-debug-info  -lineinfo  -arch sm_80 "



//--------------------- .note.nv.cuinfo           --------------------------
	.section	.note.nv.cuinfo,"",@"SHT_NOTE"
	.sectionflags	@"SHF_NOTE_NV_CUINFO"
        /*0018*/ 	.short	0x0002
        /*001a*/ 	.short	0x0050
        /*001c*/ 	.short	0x0082
	.zero		2


//--------------------- .nv.info                  --------------------------
	.section	.nv.info,"",@"SHT_CUDA_INFO"
	.align	4


	//----- nvinfo : EIATTR_REGCOUNT
	.align		4
        /*0000*/ 	.byte	0x04, 0x2f
        /*0002*/ 	.short	(.L_1 - .L_0)
	.align		4
.L_0:
        /*0004*/ 	.word	index@(matmul_kernel)
        /*0008*/ 	.word	0x000000ff


	//----- nvinfo : EIATTR_FRAME_SIZE
	.align		4
.L_1:
        /*000c*/ 	.byte	0x04, 0x11
        /*000e*/ 	.short	(.L_3 - .L_2)
	.align		4
.L_2:
        /*0010*/ 	.word	index@(matmul_kernel)
        /*0014*/ 	.word	0x00000000


	//----- nvinfo : EIATTR_MIN_STACK_SIZE
	.align		4
.L_3:
        /*0018*/ 	.byte	0x04, 0x12
        /*001a*/ 	.short	(.L_5 - .L_4)
	.align		4
.L_4:
        /*001c*/ 	.word	index@(matmul_kernel)
        /*0020*/ 	.word	0x00000000
.L_5:


//--------------------- .nv.info.matmul_kernel    --------------------------
	.section	.nv.info.matmul_kernel,"",@"SHT_CUDA_INFO"
	.sectionflags	@""
	.align	4


	//----- nvinfo : EIATTR_CUDA_API_VERSION
	.align		4
        /*0000*/ 	.byte	0x04, 0x37
        /*0002*/ 	.short	(.L_7 - .L_6)
.L_6:
        /*0004*/ 	.word	0x00000082


	//----- nvinfo : EIATTR_SW2861232_WAR
	.align		4
.L_7:
        /*0008*/ 	.byte	0x01, 0x35
	.zero		2


	//----- nvinfo : EIATTR_PARAM_CBANK
	.align		4
        /*000c*/ 	.byte	0x04, 0x0a
        /*000e*/ 	.short	(.L_9 - .L_8)
	.align		4
.L_8:
        /*0010*/ 	.word	index@(.nv.constant0.matmul_kernel)
        /*0014*/ 	.short	0x0160
        /*0016*/ 	.short	0x0050


	//----- nvinfo : EIATTR_CBANK_PARAM_SIZE
	.align		4
.L_9:
        /*0018*/ 	.byte	0x03, 0x19
        /*001a*/ 	.short	0x0050


	//----- nvinfo : EIATTR_KPARAM_INFO
	.align		4
        /*001c*/ 	.byte	0x04, 0x17
        /*001e*/ 	.short	(.L_11 - .L_10)
.L_10:
        /*0020*/ 	.word	0x00000000
        /*0024*/ 	.short	0x000d
        /*0026*/ 	.short	0x0048
        /*0028*/ 	.byte	0x00, 0xf4, 0x21, 0x00


	//----- nvinfo : EIATTR_KPARAM_INFO
	.align		4
.L_11:
        /*002c*/ 	.byte	0x04, 0x17
        /*002e*/ 	.short	(.L_13 - .L_12)
.L_12:
        /*0030*/ 	.word	0x00000000
        /*0034*/ 	.short	0x000c
        /*0036*/ 	.short	0x0040
        /*0038*/ 	.byte	0x00, 0xf4, 0x21, 0x00


	//----- nvinfo : EIATTR_KPARAM_INFO
	.align		4
.L_13:
        /*003c*/ 	.byte	0x04, 0x17
        /*003e*/ 	.short	(.L_15 - .L_14)
.L_14:
        /*0040*/ 	.word	0x00000000
        /*0044*/ 	.short	0x000b
        /*0046*/ 	.short	0x0038
        /*0048*/ 	.byte	0x00, 0xf0, 0x11, 0x00


	//----- nvinfo : EIATTR_KPARAM_INFO
	.align		4
.L_15:
        /*004c*/ 	.byte	0x04, 0x17
        /*004e*/ 	.short	(.L_17 - .L_16)
.L_16:
        /*0050*/ 	.word	0x00000000
        /*0054*/ 	.short	0x000a
        /*0056*/ 	.short	0x0034
        /*0058*/ 	.byte	0x00, 0xf0, 0x11, 0x00


	//----- nvinfo : EIATTR_KPARAM_INFO
	.align		4
.L_17:
        /*005c*/ 	.byte	0x04, 0x17
        /*005e*/ 	.short	(.L_19 - .L_18)
.L_18:
        /*0060*/ 	.word	0x00000000
        /*0064*/ 	.short	0x0009
        /*0066*/ 	.short	0x0030
        /*0068*/ 	.byte	0x00, 0xf0, 0x11, 0x00


	//----- nvinfo : EIATTR_KPARAM_INFO
	.align		4
.L_19:
        /*006c*/ 	.byte	0x04, 0x17
        /*006e*/ 	.short	(.L_21 - .L_20)
.L_20:
        /*0070*/ 	.word	0x00000000
        /*0074*/ 	.short	0x0008
        /*0076*/ 	.short	0x002c
        /*0078*/ 	.byte	0x00, 0xf0, 0x11, 0x00


	//----- nvinfo : EIATTR_KPARAM_INFO
	.align		4
.L_21:
        /*007c*/ 	.byte	0x04, 0x17
        /*007e*/ 	.short	(.L_23 - .L_22)
.L_22:
        /*0080*/ 	.word	0x00000000
        /*0084*/ 	.short	0x0007
        /*0086*/ 	.short	0x0028
        /*0088*/ 	.byte	0x00, 0xf0, 0x11, 0x00


	//----- nvinfo : EIATTR_KPARAM_INFO
	.align		4
.L_23:
        /*008c*/ 	.byte	0x04, 0x17
        /*008e*/ 	.short	(.L_25 - .L_24)
.L_24:
        /*0090*/ 	.word	0x00000000
        /*0094*/ 	.short	0x0006
        /*0096*/ 	.short	0x0024
        /*0098*/ 	.byte	0x00, 0xf0, 0x11, 0x00


	//----- nvinfo : EIATTR_KPARAM_INFO
	.align		4
.L_25:
        /*009c*/ 	.byte	0x04, 0x17
        /*009e*/ 	.short	(.L_27 - .L_26)
.L_26:
        /*00a0*/ 	.word	0x00000000
        /*00a4*/ 	.short	0x0005
        /*00a6*/ 	.short	0x0020
        /*00a8*/ 	.byte	0x00, 0xf0, 0x11, 0x00


	//----- nvinfo : EIATTR_KPARAM_INFO
	.align		4
.L_27:
        /*00ac*/ 	.byte	0x04, 0x17
        /*00ae*/ 	.short	(.L_29 - .L_28)
.L_28:
        /*00b0*/ 	.word	0x00000000
        /*00b4*/ 	.short	0x0004
        /*00b6*/ 	.short	0x001c
        /*00b8*/ 	.byte	0x00, 0xf0, 0x11, 0x00


	//----- nvinfo : EIATTR_KPARAM_INFO
	.align		4
.L_29:
        /*00bc*/ 	.byte	0x04, 0x17
        /*00be*/ 	.short	(.L_31 - .L_30)
.L_30:
        /*00c0*/ 	.word	0x00000000
        /*00c4*/ 	.short	0x0003
        /*00c6*/ 	.short	0x0018
        /*00c8*/ 	.byte	0x00, 0xf0, 0x11, 0x00


	//----- nvinfo : EIATTR_KPARAM_INFO
	.align		4
.L_31:
        /*00cc*/ 	.byte	0x04, 0x17
        /*00ce*/ 	.short	(.L_33 - .L_32)
.L_32:
        /*00d0*/ 	.word	0x00000000
        /*00d4*/ 	.short	0x0002
        /*00d6*/ 	.short	0x0010
        /*00d8*/ 	.byte	0x00, 0xf4, 0x21, 0x00


	//----- nvinfo : EIATTR_KPARAM_INFO
	.align		4
.L_33:
        /*00dc*/ 	.byte	0x04, 0x17
        /*00de*/ 	.short	(.L_35 - .L_34)
.L_34:
        /*00e0*/ 	.word	0x00000000
        /*00e4*/ 	.short	0x0001
        /*00e6*/ 	.short	0x0008
        /*00e8*/ 	.byte	0x00, 0xf4, 0x21, 0x00


	//----- nvinfo : EIATTR_KPARAM_INFO
	.align		4
.L_35:
        /*00ec*/ 	.byte	0x04, 0x17
        /*00ee*/ 	.short	(.L_37 - .L_36)
.L_36:
        /*00f0*/ 	.word	0x00000000
        /*00f4*/ 	.short	0x0000
        /*00f6*/ 	.short	0x0000
        /*00f8*/ 	.byte	0x00, 0xf4, 0x21, 0x00


	//----- nvinfo : EIATTR_MAXREG_COUNT
	.align		4
.L_37:
        /*00fc*/ 	.byte	0x03, 0x1b
        /*00fe*/ 	.short	0x00ff


	//----- nvinfo : EIATTR_NUM_BARRIERS
	.align		4
        /*0100*/ 	.byte	0x02, 0x4c
        /*0102*/ 	.byte	0x01
	.zero		1


	//----- nvinfo : EIATTR_MERCURY_ISA_VERSION
	.align		4
        /*0104*/ 	.byte	0x03, 0x5f
        /*0106*/ 	.short	0x0000


	//----- nvinfo : EIATTR_EXIT_INSTR_OFFSETS
	.align		4
        /*0108*/ 	.byte	0x04, 0x1c
        /*010a*/ 	.short	(.L_39 - .L_38)


	//   ....[0]....
.L_38:
        /*010c*/ 	.word	0x00006f10


	//   ....[1]....
        /*0110*/ 	.word	0x00006f40


	//----- nvinfo : EIATTR_REQNTID
	.align		4
.L_39:
        /*0114*/ 	.byte	0x04, 0x10
        /*0116*/ 	.short	(.L_41 - .L_40)
.L_40:
        /*0118*/ 	.word	0x00000080
        /*011c*/ 	.word	0x00000001
        /*0120*/ 	.word	0x00000001
.L_41:


//--------------------- .nv.callgraph             --------------------------
	.section	.nv.callgraph,"",@"SHT_CUDA_CALLGRAPH"
	.align	4
	.sectionentsize	8
	.align		4
        /*0000*/ 	.word	0x00000000
	.align		4
        /*0004*/ 	.word	0xffffffff
	.align		4
        /*0008*/ 	.word	0x00000000
	.align		4
        /*000c*/ 	.word	0xfffffffe
	.align		4
        /*0010*/ 	.word	0x00000000
	.align		4
        /*0014*/ 	.word	0xfffffffd
	.align		4
        /*0018*/ 	.word	0x00000000
	.align		4
        /*001c*/ 	.word	0xfffffffc


//--------------------- .nv.rel.action            --------------------------
	.section	.nv.rel.action,"",@"SHT_CUDA_RELOCINFO"
	.align	8
	.sectionentsize	8
        /*0000*/ 	.byte	0x73, 0x00, 0x00, 0x00, 0x00, 0x00, 0x00, 0x00, 0x00, 0x00, 0x00, 0x11, 0x25, 0x00, 0x05, 0x36


//--------------------- .nv.constant0.matmul_kernel --------------------------
	.section	.nv.constant0.matmul_kernel,"a",@progbits
	.sectionflags	@""
	.align	4
.nv.constant0.matmul_kernel:
	.zero		432


//--------------------- .text.matmul_kernel       --------------------------
	.section	.text.matmul_kernel,"ax",@progbits
	.sectioninfo	@"SHI_REGISTERS=255"
	.align	128
        .global         matmul_kernel
        .type           matmul_kernel,@function
        .size           matmul_kernel,(.L_x_5 - matmul_kernel)
        .other          matmul_kernel,@"STO_CUDA_ENTRY STV_DEFAULT"
matmul_kernel:
.text.matmul_kernel:
[----:B------:R-:W-:Y:S02]  /*0000*/  IMAD.MOV.U32 R1, RZ, RZ, c[0x0][0x28] ;  /* 0x00000a00ff017624 */ /* 0x000fe400078e00ff */
[----:B------:R-:W-:Y:S01]  /*0010*/  IMAD.MOV.U32 R0, RZ, RZ, c[0x0][0x17c] ;  /* 0x00005f00ff007624 */ /* 0x000fe200078e00ff */
[----:B------:R-:W0:Y:S01]  /*0020*/  S2R R5, SR_CTAID.X ;  /* 0x0000000000057919 */ /* 0x000e220000002500 */
[----:B------:R-:W-:Y:S01]  /*0030*/  IMAD.MOV.U32 R192, RZ, RZ, c[0x0][0x180] ;  /* 0x00006000ffc07624 */ /* 0x000fe200078e00ff */
[----:B------:R-:W-:Y:S02]  /*0040*/  ULDC UR4, c[0x0][0x180] ;  /* 0x0000600000047ab9 */ /* 0x000fe40000000800 */
[----:B------:R-:W-:Y:S01]  /*0050*/  IADD3 R0, R0, 0x7f, RZ ;  /* 0x0000007f00007810 */ /* 0x000fe20007ffe0ff */
[----:B------:R-:W-:Y:S01]  /*0060*/  ULDC.64 UR6, c[0x0][0x118] ;  /* 0x0000460000067ab9 */ /* 0x000fe20000000a00 */
[----:B------:R-:W-:Y:S02]  /*0070*/  IADD3 R192, R192, 0x3f, RZ ;  /* 0x0000003fc0c07810 */ /* 0x000fe40007ffe0ff */
[----:B------:R-:W-:-:S04]  /*0080*/  SHF.R.S32.HI R3, RZ, 0x1f, R0 ;  /* 0x0000001fff037819 */ /* 0x000fc80000011400 */
[----:B------:R-:W-:-:S04]  /*0090*/  LEA.HI R3, R3, R0, RZ, 0x7 ;  /* 0x0000000003037211 */ /* 0x000fc800078f38ff */
[----:B------:R-:W-:-:S05]  /*00a0*/  SHF.R.S32.HI R3, RZ, 0x7, R3 ;  /* 0x00000007ff037819 */ /* 0x000fca0000011403 */
[----:B------:R-:W-:Y:S01]  /*00b0*/  IMAD.SHL.U32 R4, R3, 0x8, RZ ;  /* 0x0000000803047824 */ /* 0x000fe200078e00ff */
[----:B0-----:R-:W-:-:S04]  /*00c0*/  IABS R8, R5 ;  /* 0x0000000500087213 */ /* 0x001fc80000000000 */
[-C--:B------:R-:W-:Y:S02]  /*00d0*/  IABS R7, R4.reuse ;  /* 0x0000000400077213 */ /* 0x080fe40000000000 */
[----:B------:R-:W-:Y:S02]  /*00e0*/  IABS R10, R4 ;  /* 0x00000004000a7213 */ /* 0x000fe40000000000 */
[----:B------:R-:W0:Y:S08]  /*00f0*/  I2F.RP R0, R7 ;  /* 0x0000000700007306 */ /* 0x000e300000209400 */
[----:B0-----:R-:W0:Y:S02]  /*0100*/  MUFU.RCP R0, R0 ;  /* 0x0000000000007308 */ /* 0x001e240000001000 */
[----:B0-----:R-:W-:Y:S01]  /*0110*/  IADD3 R2, R0, 0xffffffe, RZ ;  /* 0x0ffffffe00027810 */ /* 0x001fe20007ffe0ff */
[----:B------:R-:W-:-:S05]  /*0120*/  IMAD.MOV R0, RZ, RZ, -R10 ;  /* 0x000000ffff007224 */ /* 0x000fca00078e0a0a */
[----:B------:R0:W1:Y:S02]  /*0130*/  F2I.FTZ.U32.TRUNC.NTZ R3, R2 ;  /* 0x0000000200037305 */ /* 0x000064000021f000 */
[----:B0-----:R-:W-:Y:S02]  /*0140*/  IMAD.MOV.U32 R2, RZ, RZ, RZ ;  /* 0x000000ffff027224 */ /* 0x001fe400078e00ff */
[----:B-1----:R-:W-:-:S04]  /*0150*/  IMAD.MOV R6, RZ, RZ, -R3 ;  /* 0x000000ffff067224 */ /* 0x002fc800078e0a03 */
[----:B------:R-:W-:Y:S02]  /*0160*/  IMAD R9, R6, R7, RZ ;  /* 0x0000000706097224 */ /* 0x000fe400078e02ff */
[----:B------:R-:W-:Y:S02]  /*0170*/  IMAD.MOV.U32 R6, RZ, RZ, R8 ;  /* 0x000000ffff067224 */ /* 0x000fe400078e0008 */
[----:B------:R-:W-:-:S06]  /*0180*/  IMAD.HI.U32 R3, R3, R9, R2 ;  /* 0x0000000903037227 */ /* 0x000fcc00078e0002 */
[----:B------:R-:W-:-:S04]  /*0190*/  IMAD.HI.U32 R3, R3, R6, RZ ;  /* 0x0000000603037227 */ /* 0x000fc800078e00ff */
[----:B------:R-:W-:-:S05]  /*01a0*/  IMAD R0, R3, R0, R6 ;  /* 0x0000000003007224 */ /* 0x000fca00078e0206 */
[----:B------:R-:W-:-:S13]  /*01b0*/  ISETP.GT.U32.AND P1, PT, R7, R0, PT ;  /* 0x000000000700720c */ /* 0x000fda0003f24070 */
[----:B------:R-:W-:Y:S01]  /*01c0*/  @!P1 IMAD.IADD R0, R0, 0x1, -R7 ;  /* 0x0000000100009824 */ /* 0x000fe200078e0a07 */
[----:B------:R-:W-:Y:S02]  /*01d0*/  @!P1 IADD3 R3, R3, 0x1, RZ ;  /* 0x0000000103039810 */ /* 0x000fe40007ffe0ff */
[----:B------:R-:W-:Y:S02]  /*01e0*/  ISETP.NE.AND P1, PT, R4, RZ, PT ;  /* 0x000000ff0400720c */ /* 0x000fe40003f25270 */
[----:B------:R-:W-:Y:S02]  /*01f0*/  ISETP.GE.U32.AND P0, PT, R0, R7, PT ;  /* 0x000000070000720c */ /* 0x000fe40003f06070 */
[----:B------:R-:W-:-:S04]  /*0200*/  LOP3.LUT R0, R5, R4, RZ, 0x3c, !PT ;  /* 0x0000000405007212 */ /* 0x000fc800078e3cff */
[----:B------:R-:W-:Y:S01]  /*0210*/  ISETP.GE.AND P2, PT, R0, RZ, PT ;  /* 0x000000ff0000720c */ /* 0x000fe20003f46270 */
[----:B------:R-:W-:-:S05]  /*0220*/  IMAD.MOV.U32 R0, RZ, RZ, c[0x0][0x178] ;  /* 0x00005e00ff007624 */ /* 0x000fca00078e00ff */
[----:B------:R-:W-:Y:S02]  /*0230*/  IADD3 R0, R0, 0xf, RZ ;  /* 0x0000000f00007810 */ /* 0x000fe40007ffe0ff */
[----:B------:R-:W-:-:S05]  /*0240*/  @P0 IADD3 R3, R3, 0x1, RZ ;  /* 0x0000000103030810 */ /* 0x000fca0007ffe0ff */
[----:B------:R-:W-:Y:S01]  /*0250*/  IMAD.MOV.U32 R2, RZ, RZ, R3 ;  /* 0x000000ffff027224 */ /* 0x000fe200078e0003 */
[----:B------:R-:W-:-:S03]  /*0260*/  SHF.R.S32.HI R3, RZ, 0x1f, R0 ;  /* 0x0000001fff037819 */ /* 0x000fc60000011400 */
[----:B------:R-:W-:Y:S01]  /*0270*/  @!P2 IMAD.MOV R2, RZ, RZ, -R2 ;  /* 0x000000ffff02a224 */ /* 0x000fe200078e0a02 */
[----:B------:R-:W-:Y:S02]  /*0280*/  @!P1 LOP3.LUT R2, RZ, R4, RZ, 0x33, !PT ;  /* 0x00000004ff029212 */ /* 0x000fe400078e33ff */
[----:B------:R-:W-:-:S03]  /*0290*/  LEA.HI R3, R3, R0, RZ, 0x4 ;  /* 0x0000000003037211 */ /* 0x000fc600078f20ff */
[----:B------:R-:W-:Y:S02]  /*02a0*/  IMAD.SHL.U32 R6, R2, 0x8, RZ ;  /* 0x0000000802067824 */ /* 0x000fe400078e00ff */
[----:B------:R-:W-:-:S03]  /*02b0*/  IMAD.MOV R2, RZ, RZ, -R2 ;  /* 0x000000ffff027224 */ /* 0x000fc600078e0a02 */
[----:B------:R-:W-:Y:S01]  /*02c0*/  LEA.HI.SX32 R3, R3, -R6, 0x1c ;  /* 0x8000000603037211 */ /* 0x000fe200078fe2ff */
[----:B------:R-:W-:-:S03]  /*02d0*/  IMAD R4, R4, R2, R5 ;  /* 0x0000000204047224 */ /* 0x000fc600078e0205 */
[----:B------:R-:W-:Y:S02]  /*02e0*/  IMNMX R11, R3, 0x8, PT ;  /* 0x00000008030b7817 */ /* 0x000fe40003800200 */
[----:B------:R-:W-:Y:S02]  /*02f0*/  IABS R9, R4 ;  /* 0x0000000400097213 */ /* 0x000fe40000000000 */
[----:B------:R-:W-:-:S04]  /*0300*/  IABS R7, R11 ;  /* 0x0000000b00077213 */ /* 0x000fc80000000000 */
[----:B------:R-:W0:Y:S08]  /*0310*/  I2F.RP R0, R7 ;  /* 0x0000000700007306 */ /* 0x000e300000209400 */
[----:B0-----:R-:W0:Y:S02]  /*0320*/  MUFU.RCP R0, R0 ;  /* 0x0000000000007308 */ /* 0x001e240000001000 */
[----:B0-----:R-:W-:-:S06]  /*0330*/  IADD3 R3, R0, 0xffffffe, RZ ;  /* 0x0ffffffe00037810 */ /* 0x001fcc0007ffe0ff */
[----:B------:R-:W0:Y:S02]  /*0340*/  F2I.FTZ.U32.TRUNC.NTZ R3, R3 ;  /* 0x0000000300037305 */ /* 0x000e24000021f000 */
[----:B0-----:R-:W-:-:S04]  /*0350*/  IMAD.MOV R8, RZ, RZ, -R3 ;  /* 0x000000ffff087224 */ /* 0x001fc800078e0a03 */
[----:B------:R-:W-:Y:S01]  /*0360*/  IMAD.MOV.U32 R2, RZ, RZ, R8 ;  /* 0x000000ffff027224 */ /* 0x000fe200078e0008 */
[----:B------:R-:W-:-:S03]  /*0370*/  IABS R8, R11 ;  /* 0x0000000b00087213 */ /* 0x000fc60000000000 */
[----:B------:R-:W-:Y:S02]  /*0380*/  IMAD R5, R2, R7, RZ ;  /* 0x0000000702057224 */ /* 0x000fe400078e02ff */
[----:B------:R-:W-:Y:S02]  /*0390*/  IMAD.MOV.U32 R2, RZ, RZ, RZ ;  /* 0x000000ffff027224 */ /* 0x000fe400078e00ff */
[----:B------:R-:W-:Y:S02]  /*03a0*/  IMAD.MOV R0, RZ, RZ, -R8 ;  /* 0x000000ffff007224 */ /* 0x000fe400078e0a08 */
[----:B------:R-:W-:Y:S02]  /*03b0*/  IMAD.HI.U32 R2, R3, R5, R2 ;  /* 0x0000000503027227 */ /* 0x000fe400078e0002 */
[----:B------:R-:W0:Y:S04]  /*03c0*/  S2R R5, SR_TID.X ;  /* 0x0000000000057919 */ /* 0x000e280000002100 */
[----:B------:R-:W-:-:S04]  /*03d0*/  IMAD.HI.U32 R2, R2, R9, RZ ;  /* 0x0000000902027227 */ /* 0x000fc800078e00ff */
[----:B------:R-:W-:-:S05]  /*03e0*/  IMAD R0, R2, R0, R9 ;  /* 0x0000000002007224 */ /* 0x000fca00078e0209 */
[----:B------:R-:W-:Y:S02]  /*03f0*/  ISETP.GT.U32.AND P1, PT, R7, R0, PT ;  /* 0x000000000700720c */ /* 0x000fe40003f24070 */
[----:B0-----:R-:W-:-:S11]  /*0400*/  SHF.R.U32.HI R201, RZ, 0x4, R5 ;  /* 0x00000004ffc97819 */ /* 0x001fd60000011605 */
[----:B------:R-:W-:Y:S01]  /*0410*/  @!P1 IMAD.IADD R0, R0, 0x1, -R7 ;  /* 0x0000000100009824 */ /* 0x000fe200078e0a07 */
[----:B------:R-:W-:Y:S02]  /*0420*/  @!P1 IADD3 R2, R2, 0x1, RZ ;  /* 0x0000000102029810 */ /* 0x000fe40007ffe0ff */
[----:B------:R-:W-:Y:S02]  /*0430*/  ISETP.NE.AND P1, PT, R11, RZ, PT ;  /* 0x000000ff0b00720c */ /* 0x000fe40003f25270 */
[----:B------:R-:W-:Y:S02]  /*0440*/  ISETP.GE.U32.AND P0, PT, R0, R7, PT ;  /* 0x000000070000720c */ /* 0x000fe40003f06070 */
[----:B------:R-:W-:Y:S02]  /*0450*/  LOP3.LUT R0, R4, R11, RZ, 0x3c, !PT ;  /* 0x0000000b04007212 */ /* 0x000fe400078e3cff */
[----:B------:R-:W-:Y:S02]  /*0460*/  LOP3.LUT R3, R5, 0xf, RZ, 0xc0, !PT ;  /* 0x0000000f05037812 */ /* 0x000fe400078ec0ff */
[----:B------:R-:W-:-:S02]  /*0470*/  ISETP.GE.AND P2, PT, R0, RZ, PT ;  /* 0x000000ff0000720c */ /* 0x000fc40003f46270 */
[----:B------:R-:W-:Y:S02]  /*0480*/  SGXT.U32 R201, R201, 0x3 ;  /* 0x00000003c9c9781a */ /* 0x000fe40000000000 */
[----:B------:R-:W-:Y:S02]  /*0490*/  LEA.HI R195, R5, 0x38, RZ, 0x1c ;  /* 0x0000003805c37811 */ /* 0x000fe400078fe0ff */
[C---:B------:R-:W-:Y:S02]  /*04a0*/  LOP3.LUT R200, R201.reuse, 0x8, RZ, 0xfc, !PT ;  /* 0x00000008c9c87812 */ /* 0x040fe400078efcff */
[----:B------:R-:W-:Y:S02]  /*04b0*/  @P0 IADD3 R2, R2, 0x1, RZ ;  /* 0x0000000102020810 */ /* 0x000fe40007ffe0ff */
[----:B------:R-:W-:Y:S02]  /*04c0*/  ISETP.GT.AND P0, PT, R192, 0x3f, PT ;  /* 0x0000003fc000780c */ /* 0x000fe40003f04270 */
[----:B------:R-:W-:Y:S01]  /*04d0*/  LOP3.LUT R199, R201, 0x10, RZ, 0xfc, !PT ;  /* 0x00000010c9c77812 */ /* 0x000fe200078efcff */
[----:B------:R-:W-:Y:S01]  /*04e0*/  @!P2 IMAD.MOV R2, RZ, RZ, -R2 ;  /* 0x000000ffff02a224 */ /* 0x000fe200078e0a02 */
[----:B------:R-:W-:-:S02]  /*04f0*/  @!P1 LOP3.LUT R2, RZ, R11, RZ, 0x33, !PT ;  /* 0x0000000bff029212 */ /* 0x000fc400078e33ff */
[C---:B------:R-:W-:Y:S02]  /*0500*/  LOP3.LUT R198, R201.reuse, 0x18, RZ, 0xfc, !PT ;  /* 0x00000018c9c67812 */ /* 0x040fe400078efcff */
[C---:B------:R-:W-:Y:S01]  /*0510*/  LOP3.LUT R197, R201.reuse, 0x20, RZ, 0xfc, !PT ;  /* 0x00000020c9c57812 */ /* 0x040fe200078efcff */
[----:B------:R-:W-:Y:S01]  /*0520*/  IMAD.MOV R0, RZ, RZ, -R2 ;  /* 0x000000ffff007224 */ /* 0x000fe200078e0a02 */
[C---:B------:R-:W-:Y:S01]  /*0530*/  LOP3.LUT R196, R201.reuse, 0x28, RZ, 0xfc, !PT ;  /* 0x00000028c9c47812 */ /* 0x040fe200078efcff */
[----:B------:R-:W-:Y:S01]  /*0540*/  IMAD.SHL.U32 R2, R2, 0x80, RZ ;  /* 0x0000008002027824 */ /* 0x000fe200078e00ff */
[----:B------:R-:W-:Y:S01]  /*0550*/  LOP3.LUT R194, R201, 0x30, RZ, 0xfc, !PT ;  /* 0x00000030c9c27812 */ /* 0x000fe200078efcff */
[----:B------:R-:W-:-:S04]  /*0560*/  IMAD R0, R11, R0, R4 ;  /* 0x000000000b007224 */ /* 0x000fc800078e0204 */
[----:B------:R-:W-:-:S04]  /*0570*/  IMAD.IADD R0, R6, 0x1, R0 ;  /* 0x0000000106007824 */ /* 0x000fc800078e0200 */
[----:B------:R-:W-:Y:S01]  /*0580*/  IMAD R3, R0, 0x10, R3 ;  /* 0x0000001000037824 */ /* 0x000fe200078e0203 */
[----:B------:R-:W-:Y:S05]  /*0590*/  @P0 BRA `(.L_x_0) ;  /* 0x0000007000000947 */ /* 0x000fea0003800000 */
[----:B------:R-:W-:Y:S01]  /*05a0*/  IMAD.SHL.U32 R0, R5, 0x20, RZ ;  /* 0x0000002005007824 */ /* 0x000fe200078e00ff */
[----:B------:R-:W-:Y:S01]  /*05b0*/  CS2R R76, SRZ ;  /* 0x00000000004c7805 */ /* 0x000fe2000001ff00 */
[----:B------:R-:W-:Y:S01]  /*05c0*/  CS2R R8, SRZ ;  /* 0x0000000000087805 */ /* 0x000fe2000001ff00 */
[----:B------:R-:W-:Y:S01]  /*05d0*/  CS2R R78, SRZ ;  /* 0x00000000004e7805 */ /* 0x000fe2000001ff00 */
[----:B------:R-:W-:Y:S01]  /*05e0*/  CS2R R6, SRZ ;  /* 0x0000000000067805 */ /* 0x000fe2000001ff00 */
[----:B------:R-:W-:Y:S01]  /*05f0*/  LOP3.LUT R0, R0, 0x60, RZ, 0xc0, !PT ;  /* 0x0000006000007812 */ /* 0x000fe200078ec0ff */
[----:B------:R-:W-:Y:S05]  /*0600*/  BRA `(.L_x_1) ;  /* 0x000060d000007947 */ /* 0x000fea0003800000 */
.L_x_0:
[----:B------:R-:W-:Y:S01]  /*0610*/  IABS R4, c[0x0][0x17c] ;  /* 0x00005f0000047a13 */ /* 0x000fe20000000000 */
[----:B------:R-:W-:Y:S01]  /*0620*/  IMAD R191, R195, c[0x0][0x188], RZ ;  /* 0x00006200c3bf7a24 */ /* 0x000fe200078e02ff */
[----:B------:R-:W-:Y:S01]  /*0630*/  SHF.R.U32.HI R9, RZ, 0x6, R5 ;  /* 0x00000006ff097819 */ /* 0x000fe20000011605 */
[----:B------:R-:W-:Y:S01]  /*0640*/  IMAD R190, R201, c[0x0][0x188], RZ ;  /* 0x00006200c9be7a24 */ /* 0x000fe200078e02ff */
[----:B------:R-:W0:Y:S01]  /*0650*/  I2F.RP R0, R4 ;  /* 0x0000000400007306 */ /* 0x000e220000209400 */
[----:B------:R-:W-:Y:S01]  /*0660*/  LOP3.LUT R14, R5, 0x7, RZ, 0xc0, !PT ;  /* 0x00000007050e7812 */ /* 0x000fe200078ec0ff */
[----:B------:R-:W-:Y:S01]  /*0670*/  IMAD R182, R194, c[0x0][0x188], RZ ;  /* 0x00006200c2b67a24 */ /* 0x000fe200078e02ff */
[----:B------:R-:W-:-:S02]  /*0680*/  SGXT.U32 R9, R9, 0x1 ;  /* 0x000000010909781a */ /* 0x000fc40000000000 */
[----:B------:R-:W-:Y:S02]  /*0690*/  LOP3.LUT R193, R5, 0x3f, RZ, 0xc0, !PT ;  /* 0x0000003f05c17812 */ /* 0x000fe400078ec0ff */
[----:B------:R-:W-:Y:S02]  /*06a0*/  LOP3.LUT R10, R2, R9, RZ, 0xfc, !PT ;  /* 0x00000009020a7212 */ /* 0x000fe400078efcff */
[----:B------:R-:W-:Y:S02]  /*06b0*/  SHF.R.S32.HI R189, RZ, 0x6, R5 ;  /* 0x00000006ffbd7819 */ /* 0x000fe40000011405 */
[C---:B------:R-:W-:Y:S02]  /*06c0*/  LOP3.LUT R12, R10.reuse, 0x7c, RZ, 0xfc, !PT ;  /* 0x0000007c0a0c7812 */ /* 0x040fe400078efcff */
[----:B------:R-:W-:Y:S02]  /*06d0*/  LOP3.LUT R18, R10, 0x7a, RZ, 0xfc, !PT ;  /* 0x0000007a0a127812 */ /* 0x000fe400078efcff */
[----:B------:R-:W-:Y:S01]  /*06e0*/  IABS R13, R12 ;  /* 0x0000000c000d7213 */ /* 0x000fe20000000000 */
[----:B0-----:R-:W0:Y:S01]  /*06f0*/  MUFU.RCP R0, R0 ;  /* 0x0000000000007308 */ /* 0x001e220000001000 */
[----:B------:R-:W-:-:S02]  /*0700*/  IABS R16, R18 ;  /* 0x0000001200107213 */ /* 0x000fc40000000000 */
[----:B------:R-:W-:Y:S02]  /*0710*/  LOP3.LUT R19, R10, 0x78, RZ, 0xfc, !PT ;  /* 0x000000780a137812 */ /* 0x000fe400078efcff */
[----:B------:R-:W-:Y:S02]  /*0720*/  SGXT R189, R189, 0x1 ;  /* 0x00000001bdbd781a */ /* 0x000fe40000000200 */
[----:B------:R-:W-:Y:S02]  /*0730*/  IABS R17, R19 ;  /* 0x0000001300117213 */ /* 0x000fe40000000000 */
[----:B------:R-:W-:Y:S02]  /*0740*/  ISETP.GE.AND P5, PT, R12, RZ, PT ;  /* 0x000000ff0c00720c */ /* 0x000fe40003fa6270 */
[----:B------:R-:W-:Y:S02]  /*0750*/  LOP3.LUT R21, R10, 0x72, RZ, 0xfc, !PT ;  /* 0x000000720a157812 */ /* 0x000fe400078efcff */
[----:B------:R-:W-:-:S02]  /*0760*/  ISETP.GE.AND P4, PT, R19, RZ, PT ;  /* 0x000000ff1300720c */ /* 0x000fc40003f86270 */
[----:B------:R-:W-:Y:S02]  /*0770*/  IABS R20, R21 ;  /* 0x0000001500147213 */ /* 0x000fe40000000000 */
[----:B0-----:R-:W-:Y:S02]  /*0780*/  IADD3 R6, R0, 0xffffffe, RZ ;  /* 0x0ffffffe00067810 */ /* 0x001fe40007ffe0ff */
[C---:B------:R-:W-:Y:S02]  /*0790*/  LOP3.LUT R23, R10.reuse, 0x70, RZ, 0xfc, !PT ;  /* 0x000000700a177812 */ /* 0x040fe400078efcff */
[----:B------:R0:W1:Y:S01]  /*07a0*/  F2I.FTZ.U32.TRUNC.NTZ R7, R6 ;  /* 0x0000000600077305 */ /* 0x000062000021f000 */
[C---:B------:R-:W-:Y:S02]  /*07b0*/  LOP3.LUT R24, R10.reuse, 0x6e, RZ, 0xfc, !PT ;  /* 0x0000006e0a187812 */ /* 0x040fe400078efcff */
[C---:B------:R-:W-:Y:S02]  /*07c0*/  LOP3.LUT R25, R10.reuse, 0x6c, RZ, 0xfc, !PT ;  /* 0x0000006c0a197812 */ /* 0x040fe400078efcff */
[----:B------:R-:W-:-:S02]  /*07d0*/  LOP3.LUT R26, R10, 0x6a, RZ, 0xfc, !PT ;  /* 0x0000006a0a1a7812 */ /* 0x000fc400078efcff */
[C---:B------:R-:W-:Y:S01]  /*07e0*/  LOP3.LUT R30, R10.reuse, 0x62, RZ, 0xfc, !PT ;  /* 0x000000620a1e7812 */ /* 0x040fe200078efcff */
[----:B0-----:R-:W-:Y:S01]  /*07f0*/  IMAD.MOV.U32 R6, RZ, RZ, RZ ;  /* 0x000000ffff067224 */ /* 0x001fe200078e00ff */
[----:B------:R-:W-:Y:S02]  /*0800*/  IABS R22, R26 ;  /* 0x0000001a00167213 */ /* 0x000fe40000000000 */
[C---:B------:R-:W-:Y:S02]  /*0810*/  LOP3.LUT R31, R10.reuse, 0x60, RZ, 0xfc, !PT ;  /* 0x000000600a1f7812 */ /* 0x040fe400078efcff */
[----:B------:R-:W-:Y:S01]  /*0820*/  IABS R27, R30 ;  /* 0x0000001e001b7213 */ /* 0x000fe20000000000 */
[----:B-1----:R-:W-:Y:S01]  /*0830*/  IMAD.MOV R8, RZ, RZ, -R7 ;  /* 0x000000ffff087224 */ /* 0x002fe200078e0a07 */
[----:B------:R-:W-:Y:S02]  /*0840*/  IABS R28, R31 ;  /* 0x0000001f001c7213 */ /* 0x000fe40000000000 */
[C---:B------:R-:W-:Y:S01]  /*0850*/  LOP3.LUT R32, R10.reuse, 0x5e, RZ, 0xfc, !PT ;  /* 0x0000005e0a207812 */ /* 0x040fe200078efcff */
[----:B------:R-:W-:Y:S01]  /*0860*/  IMAD.MOV.U32 R9, RZ, RZ, R8 ;  /* 0x000000ffff097224 */ /* 0x000fe200078e0008 */
[----:B------:R-:W-:-:S02]  /*0870*/  LOP3.LUT R8, R10, 0x7e, RZ, 0xfc, !PT ;  /* 0x0000007e0a087812 */ /* 0x000fc400078efcff */
[----:B------:R-:W-:Y:S01]  /*0880*/  LOP3.LUT R33, R10, 0x5c, RZ, 0xfc, !PT ;  /* 0x0000005c0a217812 */ /* 0x000fe200078efcff */
[----:B------:R-:W-:Y:S01]  /*0890*/  IMAD R9, R9, R4, RZ ;  /* 0x0000000409097224 */ /* 0x000fe200078e02ff */
[----:B------:R-:W-:Y:S02]  /*08a0*/  IABS R11, R8 ;  /* 0x00000008000b7213 */ /* 0x000fe40000000000 */
[----:B------:R-:W-:Y:S01]  /*08b0*/  ISETP.GE.AND P2, PT, R8, RZ, PT ;  /* 0x000000ff0800720c */ /* 0x000fe20003f46270 */
[----:B------:R-:W-:Y:S01]  /*08c0*/  IMAD.HI.U32 R9, R7, R9, R6 ;  /* 0x0000000907097227 */ /* 0x000fe200078e0006 */
[C---:B------:R-:W-:Y:S02]  /*08d0*/  LOP3.LUT R34, R10.reuse, 0x5a, RZ, 0xfc, !PT ;  /* 0x0000005a0a227812 */ /* 0x040fe400078efcff */
[C---:B------:R-:W-:Y:S02]  /*08e0*/  LOP3.LUT R35, R10.reuse, 0x58, RZ, 0xfc, !PT ;  /* 0x000000580a237812 */ /* 0x040fe400078efcff */
[C---:B------:R-:W-:Y:S01]  /*08f0*/  LOP3.LUT R36, R10.reuse, 0x56, RZ, 0xfc, !PT ;  /* 0x000000560a247812 */ /* 0x040fe200078efcff */
[----:B------:R-:W-:Y:S01]  /*0900*/  IMAD.HI.U32 R0, R9, R11, RZ ;  /* 0x0000000b09007227 */ /* 0x000fe200078e00ff */
[----:B------:R-:W-:-:S02]  /*0910*/  LOP3.LUT R39, R10, 0x4c, RZ, 0xfc, !PT ;  /* 0x0000004c0a277812 */ /* 0x000fc400078efcff */
[C---:B------:R-:W-:Y:S01]  /*0920*/  LOP3.LUT R41, R10.reuse, 0x4a, RZ, 0xfc, !PT ;  /* 0x0000004a0a297812 */ /* 0x040fe200078efcff */
[----:B------:R-:W-:Y:S01]  /*0930*/  IMAD.HI.U32 R6, R9, R13, RZ ;  /* 0x0000000d09067227 */ /* 0x000fe200078e00ff */
[C---:B------:R-:W-:Y:S02]  /*0940*/  LOP3.LUT R42, R10.reuse, 0x48, RZ, 0xfc, !PT ;  /* 0x000000480a2a7812 */ /* 0x040fe400078efcff */
[----:B------:R-:W-:Y:S01]  /*0950*/  IABS R37, R41 ;  /* 0x0000002900257213 */ /* 0x000fe20000000000 */
[----:B------:R-:W-:Y:S01]  /*0960*/  IMAD.MOV R7, RZ, RZ, -R0 ;  /* 0x000000ffff077224 */ /* 0x000fe200078e0a00 */
[----:B------:R-:W-:Y:S01]  /*0970*/  IABS R38, R42 ;  /* 0x0000002a00267213 */ /* 0x000fe20000000000 */
[----:B------:R-:W-:Y:S01]  /*0980*/  IMAD.MOV R6, RZ, RZ, -R6 ;  /* 0x000000ffff067224 */ /* 0x000fe200078e0a06 */
[----:B------:R-:W-:Y:S01]  /*0990*/  LOP3.LUT R43, R10, 0x46, RZ, 0xfc, !PT ;  /* 0x000000460a2b7812 */ /* 0x000fe200078efcff */
[C---:B------:R-:W-:Y:S01]  /*09a0*/  IMAD R11, R4.reuse, R7, R11 ;  /* 0x00000007040b7224 */ /* 0x040fe200078e020b */
[----:B------:R-:W-:Y:S01]  /*09b0*/  SHF.R.S32.HI R7, RZ, 0x1f, R192 ;  /* 0x0000001fff077819 */ /* 0x000fe200000114c0 */
[C---:B------:R-:W-:Y:S01]  /*09c0*/  IMAD R13, R4.reuse, R6, R13 ;  /* 0x00000006040d7224 */ /* 0x040fe200078e020d */
[----:B------:R-:W-:Y:S01]  /*09d0*/  IABS R40, R43 ;  /* 0x0000002b00287213 */ /* 0x000fe20000000000 */
[C---:B------:R-:W-:Y:S01]  /*09e0*/  IMAD.SHL.U32 R0, R5.reuse, 0x20, RZ ;  /* 0x0000002005007824 */ /* 0x040fe200078e00ff */
[C---:B------:R-:W-:Y:S01]  /*09f0*/  ISETP.GT.U32.AND P0, PT, R4.reuse, R11, PT ;  /* 0x0000000b0400720c */ /* 0x040fe20003f04070 */
[----:B------:R-:W-:Y:S01]  /*0a00*/  IMAD.SHL.U32 R6, R5, 0x2, RZ ;  /* 0x0000000205067824 */ /* 0x000fe200078e00ff */
[----:B------:R-:W-:-:S02]  /*0a10*/  ISETP.GT.U32.AND P1, PT, R4, R13, PT ;  /* 0x0000000d0400720c */ /* 0x000fc40003f24070 */
[----:B------:R-:W-:Y:S02]  /*0a20*/  LOP3.LUT R15, R0, 0xc00, RZ, 0xc0, !PT ;  /* 0x00000c00000f7812 */ /* 0x000fe400078ec0ff */
[----:B------:R-:W-:Y:S01]  /*0a30*/  LEA.HI R192, R7, R192, RZ, 0x6 ;  /* 0x000000c007c07211 */ /* 0x000fe200078f30ff */
[----:B------:R-:W-:Y:S01]  /*0a40*/  IMAD.HI.U32 R7, R9, R16, RZ ;  /* 0x0000001009077227 */ /* 0x000fe200078e00ff */
[C---:B------:R-:W-:Y:S02]  /*0a50*/  LOP3.LUT R44, R10.reuse, 0x42, RZ, 0xfc, !PT ;  /* 0x000000420a2c7812 */ /* 0x040fe400078efcff */
[----:B------:R-:W-:Y:S01]  /*0a60*/  LOP3.LUT R47, R10, 0x40, RZ, 0xfc, !PT ;  /* 0x000000400a2f7812 */ /* 0x000fe200078efcff */
[----:B------:R-:W-:Y:S01]  /*0a70*/  IMAD R184, R14, 0x80, R15 ;  /* 0x000000800eb87824 */ /* 0x000fe200078e020f */
[----:B------:R-:W-:Y:S01]  /*0a80*/  LOP3.LUT R48, R10, 0x3e, RZ, 0xfc, !PT ;  /* 0x0000003e0a307812 */ /* 0x000fe200078efcff */
[----:B------:R-:W-:Y:S01]  /*0a90*/  IMAD.SHL.U32 R15, R14, 0x10, RZ ;  /* 0x000000100e0f7824 */ /* 0x000fe200078e00ff */
[C---:B------:R-:W-:Y:S01]  /*0aa0*/  LOP3.LUT R49, R10.reuse, 0x3c, RZ, 0xfc, !PT ;  /* 0x0000003c0a317812 */ /* 0x040fe200078efcff */
[----:B------:R-:W-:Y:S01]  /*0ab0*/  IMAD.SHL.U32 R14, R193, 0x2, RZ ;  /* 0x00000002c10e7824 */ /* 0x000fe200078e00ff */
[----:B------:R-:W-:Y:S01]  /*0ac0*/  LOP3.LUT R50, R10, 0x3a, RZ, 0xfc, !PT ;  /* 0x0000003a0a327812 */ /* 0x000fe200078efcff */
[----:B------:R-:W-:Y:S01]  /*0ad0*/  @!P0 IMAD.IADD R11, R11, 0x1, -R4 ;  /* 0x000000010b0b8824 */ /* 0x000fe200078e0a04 */
[----:B------:R-:W-:Y:S01]  /*0ae0*/  LOP3.LUT R15, R15, 0x30, R6, 0x78, !PT ;  /* 0x000000300f0f7812 */ /* 0x000fe200078e7806 */
[----:B------:R-:W-:Y:S01]  /*0af0*/  IMAD.MOV R7, RZ, RZ, -R7 ;  /* 0x000000ffff077224 */ /* 0x000fe200078e0a07 */
[----:B------:R-:W-:Y:S01]  /*0b00*/  LOP3.LUT R189, R14, 0x90, R189, 0x78, !PT ;  /* 0x000000900ebd7812 */ /* 0x000fe200078e78bd */
[----:B------:R-:W-:Y:S01]  /*0b10*/  @!P1 IMAD.IADD R13, R13, 0x1, -R4 ;  /* 0x000000010d0d9824 */ /* 0x000fe200078e0a04 */
[C---:B------:R-:W-:Y:S01]  /*0b20*/  ISETP.GT.U32.AND P0, PT, R4.reuse, R11, PT ;  /* 0x0000000b0400720c */ /* 0x040fe20003f04070 */
[----:B------:R-:W-:Y:S01]  /*0b30*/  IMAD R12, R4, R7, R16 ;  /* 0x00000007040c7224 */ /* 0x000fe200078e0210 */
[----:B------:R-:W-:Y:S01]  /*0b40*/  LOP3.LUT R7, R10, 0x76, RZ, 0xfc, !PT ;  /* 0x000000760a077812 */ /* 0x000fe200078efcff */
[----:B------:R-:W-:Y:S01]  /*0b50*/  IMAD.MOV.U32 R14, RZ, RZ, R17 ;  /* 0x000000ffff0e7224 */ /* 0x000fe200078e0011 */
[----:B------:R-:W-:Y:S01]  /*0b60*/  ISETP.GT.U32.AND P3, PT, R4, R13, PT ;  /* 0x0000000d0400720c */ /* 0x000fe20003f64070 */
[----:B------:R-:W-:Y:S01]  /*0b70*/  IMAD.IADD R184, R184, 0x1, R15 ;  /* 0x00000001b8b87824 */ /* 0x000fe200078e020f */
[----:B------:R-:W-:Y:S01]  /*0b80*/  ISETP.GT.U32.AND P6, PT, R4, R12, PT ;  /* 0x0000000c0400720c */ /* 0x000fe20003fc4070 */
[----:B------:R-:W-:Y:S01]  /*0b90*/  IMAD.HI.U32 R8, R9, R14, RZ ;  /* 0x0000000e09087227 */ /* 0x000fe200078e00ff */
[----:B------:R-:W-:-:S02]  /*0ba0*/  IABS R17, R7 ;  /* 0x0000000700117213 */ /* 0x000fc40000000000 */
[----:B------:R-:W-:Y:S01]  /*0bb0*/  ISETP.GE.AND P1, PT, R18, RZ, PT ;  /* 0x000000ff1200720c */ /* 0x000fe20003f26270 */
[----:B------:R-:W-:Y:S01]  /*0bc0*/  IMAD.MOV R15, RZ, RZ, -R8 ;  /* 0x000000ffff0f7224 */ /* 0x000fe200078e0a08 */
[----:B------:R-:W-:Y:S01]  /*0bd0*/  LOP3.LUT R8, R10, 0x74, RZ, 0xfc, !PT ;  /* 0x000000740a087812 */ /* 0x000fe200078efcff */
[----:B------:R-:W-:Y:S01]  /*0be0*/  @!P0 IMAD.IADD R11, R11, 0x1, -R4 ;  /* 0x000000010b0b8824 */ /* 0x000fe200078e0a04 */
[----:B------:R-:W-:Y:S01]  /*0bf0*/  ISETP.GE.AND P0, PT, R7, RZ, PT ;  /* 0x000000ff0700720c */ /* 0x000fe20003f06270 */
[C---:B------:R-:W-:Y:S01]  /*0c00*/  IMAD R15, R4.reuse, R15, R14 ;  /* 0x0000000f040f7224 */ /* 0x040fe200078e020e */
[----:B------:R-:W-:Y:S01]  /*0c10*/  IABS R18, R8 ;  /* 0x0000000800127213 */ /* 0x000fe20000000000 */
[--C-:B------:R-:W-:Y:S01]  /*0c20*/  @!P3 IMAD.IADD R13, R13, 0x1, -R4.reuse ;  /* 0x000000010d0db824 */ /* 0x100fe200078e0a04 */
[----:B------:R-:W-:Y:S01]  /*0c30*/  IABS R45, R49 ;  /* 0x00000031002d7213 */ /* 0x000fe20000000000 */
[----:B------:R-:W-:Y:S01]  /*0c40*/  IMAD.MOV.U32 R7, RZ, RZ, R11 ;  /* 0x000000ffff077224 */ /* 0x000fe200078e000b */
[----:B------:R-:W-:Y:S01]  /*0c50*/  ISETP.GT.U32.AND P3, PT, R4, R15, PT ;  /* 0x0000000f0400720c */ /* 0x000fe20003f64070 */
[----:B------:R-:W-:Y:S01]  /*0c60*/  @!P6 IMAD.IADD R12, R12, 0x1, -R4 ;  /* 0x000000010c0ce824 */ /* 0x000fe200078e0a04 */
[----:B------:R-:W-:Y:S01]  /*0c70*/  ISETP.GE.AND P6, PT, R8, RZ, PT ;  /* 0x000000ff0800720c */ /* 0x000fe20003fc6270 */
[----:B------:R-:W-:Y:S01]  /*0c80*/  @!P2 IMAD.MOV R7, RZ, RZ, -R7 ;  /* 0x000000ffff07a224 */ /* 0x000fe200078e0a07 */
[----:B------:R-:W-:Y:S01]  /*0c90*/  IABS R46, R50 ;  /* 0x00000032002e7213 */ /* 0x000fe20000000000 */
[----:B------:R-:W-:Y:S01]  /*0ca0*/  IMAD.HI.U32 R11, R9, R17, RZ ;  /* 0x00000011090b7227 */ /* 0x000fe200078e00ff */
[----:B------:R-:W-:-:S02]  /*0cb0*/  ISETP.GT.U32.AND P2, PT, R4, R12, PT ;  /* 0x0000000c0400720c */ /* 0x000fc40003f44070 */
[C---:B------:R-:W-:Y:S01]  /*0cc0*/  LOP3.LUT R51, R10.reuse, 0x38, RZ, 0xfc, !PT ;  /* 0x000000380a337812 */ /* 0x040fe200078efcff */
[----:B------:R-:W-:Y:S01]  /*0cd0*/  IMAD.MOV R11, RZ, RZ, -R11 ;  /* 0x000000ffff0b7224 */ /* 0x000fe200078e0a0b */
[C---:B------:R-:W-:Y:S01]  /*0ce0*/  LOP3.LUT R53, R10.reuse, 0x30, RZ, 0xfc, !PT ;  /* 0x000000300a357812 */ /* 0x040fe200078efcff */
[----:B------:R-:W-:Y:S01]  /*0cf0*/  IMAD.MOV.U32 R8, RZ, RZ, R13 ;  /* 0x000000ffff087224 */ /* 0x000fe200078e000d */
[C---:B------:R-:W-:Y:S01]  /*0d00*/  LOP3.LUT R55, R10.reuse, 0x2e, RZ, 0xfc, !PT ;  /* 0x0000002e0a377812 */ /* 0x040fe200078efcff */
[----:B------:R-:W-:Y:S01]  /*0d10*/  @!P3 IMAD.IADD R15, R15, 0x1, -R4 ;  /* 0x000000010f0fb824 */ /* 0x000fe200078e0a04 */
[----:B------:R-:W-:Y:S01]  /*0d20*/  LOP3.LUT R56, R10, 0x2c, RZ, 0xfc, !PT ;  /* 0x0000002c0a387812 */ /* 0x000fe200078efcff */
[C---:B------:R-:W-:Y:S01]  /*0d30*/  IMAD R13, R4.reuse, R11, R17 ;  /* 0x0000000b040d7224 */ /* 0x040fe200078e0211 */
[----:B------:R-:W-:Y:S01]  /*0d40*/  IABS R52, R55 ;  /* 0x0000003700347213 */ /* 0x000fe20000000000 */
[----:B------:R-:W-:Y:S01]  /*0d50*/  IMAD.HI.U32 R14, R9, R18, RZ ;  /* 0x00000012090e7227 */ /* 0x000fe200078e00ff */
[----:B------:R-:W-:-:S02]  /*0d60*/  ISETP.GT.U32.AND P3, PT, R4, R15, PT ;  /* 0x0000000f0400720c */ /* 0x000fc40003f64070 */
[----:B------:R-:W-:Y:S01]  /*0d70*/  IABS R54, R56 ;  /* 0x0000003800367213 */ /* 0x000fe20000000000 */
[----:B------:R-:W-:Y:S01]  /*0d80*/  @!P2 IMAD.IADD R12, R12, 0x1, -R4 ;  /* 0x000000010c0ca824 */ /* 0x000fe200078e0a04 */
[----:B------:R-:W-:Y:S01]  /*0d90*/  ISETP.GT.U32.AND P2, PT, R4, R13, PT ;  /* 0x0000000d0400720c */ /* 0x000fe20003f44070 */
[----:B------:R-:W-:Y:S01]  /*0da0*/  IMAD.HI.U32 R16, R9, R20, RZ ;  /* 0x0000001409107227 */ /* 0x000fe200078e00ff */
[C---:B------:R-:W-:Y:S02]  /*0db0*/  LOP3.LUT R57, R10.reuse, 0x2a, RZ, 0xfc, !PT ;  /* 0x0000002a0a397812 */ /* 0x040fe400078efcff */
[C---:B------:R-:W-:Y:S01]  /*0dc0*/  LOP3.LUT R58, R10.reuse, 0x20, RZ, 0xfc, !PT ;  /* 0x000000200a3a7812 */ /* 0x040fe200078efcff */
[----:B------:R-:W-:Y:S01]  /*0dd0*/  IMAD.MOV R19, RZ, RZ, -R14 ;  /* 0x000000ffff137224 */ /* 0x000fe200078e0a0e */
[C---:B------:R-:W-:Y:S01]  /*0de0*/  LOP3.LUT R60, R10.reuse, 0x1e, RZ, 0xfc, !PT ;  /* 0x0000001e0a3c7812 */ /* 0x040fe200078efcff */
[----:B------:R-:W-:Y:S01]  /*0df0*/  IMAD.MOV R11, RZ, RZ, -R16 ;  /* 0x000000ffff0b7224 */ /* 0x000fe200078e0a10 */
[----:B------:R-:W-:Y:S01]  /*0e00*/  LOP3.LUT R62, R10, 0x1c, RZ, 0xfc, !PT ;  /* 0x0000001c0a3e7812 */ /* 0x000fe200078efcff */
[C---:B------:R-:W-:Y:S01]  /*0e10*/  IMAD R17, R4.reuse, R19, R18 ;  /* 0x0000001304117224 */ /* 0x040fe200078e0212 */
[----:B------:R-:W-:Y:S01]  /*0e20*/  IABS R18, R23 ;  /* 0x0000001700127213 */ /* 0x000fe20000000000 */
[C---:B------:R-:W-:Y:S01]  /*0e30*/  IMAD R14, R4.reuse, R11, R20 ;  /* 0x0000000b040e7224 */ /* 0x040fe200078e0214 */
[----:B------:R-:W-:Y:S01]  /*0e40*/  IABS R19, R24 ;  /* 0x0000001800137213 */ /* 0x000fe20000000000 */
[--C-:B------:R-:W-:Y:S01]  /*0e50*/  @!P3 IMAD.IADD R15, R15, 0x1, -R4.reuse ;  /* 0x000000010f0fb824 */ /* 0x100fe200078e0a04 */
[C---:B------:R-:W-:Y:S01]  /*0e60*/  ISETP.GT.U32.AND P3, PT, R4.reuse, R17, PT ;  /* 0x000000110400720c */ /* 0x040fe20003f64070 */
[----:B------:R-:W-:Y:S01]  /*0e70*/  @!P2 IMAD.IADD R13, R13, 0x1, -R4 ;  /* 0x000000010d0da824 */ /* 0x000fe200078e0a04 */
[C---:B------:R-:W-:Y:S01]  /*0e80*/  ISETP.GT.U32.AND P2, PT, R4.reuse, R14, PT ;  /* 0x0000000e0400720c */ /* 0x040fe20003f44070 */
[----:B------:R-:W-:Y:S01]  /*0e90*/  @!P1 IMAD.MOV R12, RZ, RZ, -R12 ;  /* 0x000000ffff0c9224 */ /* 0x000fe200078e0a0c */
[----:B------:R-:W-:Y:S01]  /*0ea0*/  IABS R67, R62 ;  /* 0x0000003e00437213 */ /* 0x000fe20000000000 */
[----:B------:R-:W-:Y:S01]  /*0eb0*/  IMAD.HI.U32 R16, R9, R18, RZ ;  /* 0x0000001209107227 */ /* 0x000fe200078e00ff */
[----:B------:R-:W-:-:S02]  /*0ec0*/  ISETP.GT.U32.AND P1, PT, R4, R13, PT ;  /* 0x0000000d0400720c */ /* 0x000fc40003f24070 */
[----:B------:R-:W-:Y:S01]  /*0ed0*/  IABS R97, c[0x0][0x178] ;  /* 0x00005e0000617a13 */ /* 0x000fe20000000000 */
[----:B------:R-:W-:Y:S01]  /*0ee0*/  @!P5 IMAD.MOV R8, RZ, RZ, -R8 ;  /* 0x000000ffff08d224 */ /* 0x000fe200078e0a08 */
[----:B------:R-:W-:Y:S01]  /*0ef0*/  ISETP.GE.AND P5, PT, R21, RZ, PT ;  /* 0x000000ff1500720c */ /* 0x000fe20003fa6270 */
[----:B------:R-:W-:Y:S01]  /*0f00*/  IMAD.MOV.U32 R11, RZ, RZ, R15 ;  /* 0x000000ffff0b7224 */ /* 0x000fe200078e000f */
[----:B------:R-:W-:Y:S01]  /*0f10*/  IABS R21, R25 ;  /* 0x0000001900157213 */ /* 0x000fe20000000000 */
[----:B------:R-:W-:Y:S01]  /*0f20*/  @!P3 IMAD.IADD R17, R17, 0x1, -R4 ;  /* 0x000000011111b824 */ /* 0x000fe200078e0a04 */
[C---:B------:R-:W-:Y:S01]  /*0f30*/  LOP3.LUT R74, R10.reuse, 0xe, RZ, 0xfc, !PT ;  /* 0x0000000e0a4a7812 */ /* 0x040fe200078efcff */
[----:B------:R-:W-:Y:S01]  /*0f40*/  IMAD.MOV R15, RZ, RZ, -R16 ;  /* 0x000000ffff0f7224 */ /* 0x000fe200078e0a10 */
[----:B------:R-:W-:Y:S01]  /*0f50*/  LOP3.LUT R66, R10, 0x8, RZ, 0xfc, !PT ;  /* 0x000000080a427812 */ /* 0x000fe200078efcff */
[----:B------:R-:W-:Y:S01]  /*0f60*/  @!P2 IMAD.IADD R14, R14, 0x1, -R4 ;  /* 0x000000010e0ea824 */ /* 0x000fe200078e0a04 */
[C---:B------:R-:W-:Y:S01]  /*0f70*/  ISETP.GT.U32.AND P3, PT, R4.reuse, R17, PT ;  /* 0x000000110400720c */ /* 0x040fe20003f64070 */
[C---:B------:R-:W-:Y:S01]  /*0f80*/  IMAD R16, R4.reuse, R15, R18 ;  /* 0x0000000f04107224 */ /* 0x040fe200078e0212 */
[----:B------:R-:W-:Y:S01]  /*0f90*/  IABS R81, R74 ;  /* 0x0000004a00517213 */ /* 0x000fe20000000000 */
[----:B------:R-:W-:Y:S01]  /*0fa0*/  IMAD.HI.U32 R15, R9, R19, RZ ;  /* 0x00000013090f7227 */ /* 0x000fe200078e00ff */
[----:B------:R-:W-:-:S02]  /*0fb0*/  ISETP.GT.U32.AND P2, PT, R4, R14, PT ;  /* 0x0000000e0400720c */ /* 0x000fc40003f44070 */
[----:B------:R-:W-:Y:S01]  /*0fc0*/  IABS R87, R66 ;  /* 0x0000004200577213 */ /* 0x000fe20000000000 */
[----:B------:R-:W-:Y:S01]  /*0fd0*/  IMAD.HI.U32 R18, R9, R21, RZ ;  /* 0x0000001509127227 */ /* 0x000fe200078e00ff */
[C---:B------:R-:W-:Y:S02]  /*0fe0*/  LOP3.LUT R76, R10.reuse, 0x4, RZ, 0xfc, !PT ;  /* 0x000000040a4c7812 */ /* 0x040fe400078efcff */
[----:B------:R-:W-:Y:S01]  /*0ff0*/  LOP3.LUT R78, R10, 0x2, RZ, 0xfc, !PT ;  /* 0x000000020a4e7812 */ /* 0x000fe200078efcff */
[----:B------:R-:W-:Y:S01]  /*1000*/  @!P1 IMAD.IADD R13, R13, 0x1, -R4 ;  /* 0x000000010d0d9824 */ /* 0x000fe200078e0a04 */
[----:B------:R-:W-:Y:S01]  /*1010*/  ISETP.GT.U32.AND P1, PT, R4, R16, PT ;  /* 0x000000100400720c */ /* 0x000fe20003f24070 */
[----:B------:R-:W-:Y:S01]  /*1020*/  IMAD.MOV R15, RZ, RZ, -R15 ;  /* 0x000000ffff0f7224 */ /* 0x000fe200078e0a0f */
[----:B------:R-:W-:Y:S01]  /*1030*/  IABS R91, R76 ;  /* 0x0000004c005b7213 */ /* 0x000fe20000000000 */
[----:B------:R-:W-:Y:S01]  /*1040*/  IMAD.HI.U32 R20, R9, R22, RZ ;  /* 0x0000001609147227 */ /* 0x000fe200078e00ff */
[----:B------:R-:W-:-:S02]  /*1050*/  IABS R93, R78 ;  /* 0x0000004e005d7213 */ /* 0x000fc40000000000 */
[----:B------:R-:W-:Y:S01]  /*1060*/  IABS R80, R3 ;  /* 0x0000000300507213 */ /* 0x000fe20000000000 */
[----:B------:R-:W-:Y:S01]  /*1070*/  IMAD.MOV R18, RZ, RZ, -R18 ;  /* 0x000000ffff127224 */ /* 0x000fe200078e0a12 */
[----:B------:R-:W-:Y:S01]  /*1080*/  SHF.R.S32.HI R192, RZ, 0x6, R192 ;  /* 0x00000006ffc07819 */ /* 0x000fe200000114c0 */
[C---:B------:R-:W-:Y:S01]  /*1090*/  IMAD R19, R4.reuse, R15, R19 ;  /* 0x0000000f04137224 */ /* 0x040fe200078e0213 */
[C---:B------:R-:W-:Y:S01]  /*10a0*/  LOP3.LUT R188, R189.reuse, 0x20, RZ, 0x3c, !PT ;  /* 0x00000020bdbc7812 */ /* 0x040fe200078e3cff */
[----:B------:R-:W-:Y:S01]  /*10b0*/  IMAD.MOV R15, RZ, RZ, -R20 ;  /* 0x000000ffff0f7224 */ /* 0x000fe200078e0a14 */
[C---:B------:R-:W-:Y:S01]  /*10c0*/  LOP3.LUT R187, R189.reuse, 0x40, RZ, 0x3c, !PT ;  /* 0x00000040bdbb7812 */ /* 0x040fe200078e3cff */
[----:B------:R-:W-:Y:S01]  /*10d0*/  IMAD R18, R4, R18, R21 ;  /* 0x0000001204127224 */ /* 0x000fe200078e0215 */
[----:B------:R-:W-:Y:S01]  /*10e0*/  LOP3.LUT R186, R189, 0x60, RZ, 0x3c, !PT ;  /* 0x00000060bdba7812 */ /* 0x000fe200078e3cff */
[----:B------:R-:W-:Y:S01]  /*10f0*/  @!P3 IMAD.IADD R17, R17, 0x1, -R4 ;  /* 0x000000011111b824 */ /* 0x000fe200078e0a04 */
[----:B------:R-:W-:Y:S01]  /*1100*/  ISETP.GE.AND P3, PT, R24, RZ, PT ;  /* 0x000000ff1800720c */ /* 0x000fe20003f66270 */
[----:B------:R-:W-:Y:S01]  /*1110*/  IMAD R21, R4, R15, R22 ;  /* 0x0000000f04157224 */ /* 0x000fe200078e0216 */
[----:B------:R-:W-:Y:S01]  /*1120*/  LOP3.LUT R24, R10, 0x68, RZ, 0xfc, !PT ;  /* 0x000000680a187812 */ /* 0x000fe200078efcff */
[--C-:B------:R-:W-:Y:S01]  /*1130*/  @!P2 IMAD.IADD R14, R14, 0x1, -R4.reuse ;  /* 0x000000010e0ea824 */ /* 0x100fe200078e0a04 */
[----:B------:R-:W-:Y:S01]  /*1140*/  ISETP.GT.U32.AND P2, PT, R4, R18, PT ;  /* 0x000000120400720c */ /* 0x000fe20003f44070 */
[----:B------:R-:W-:Y:S01]  /*1150*/  @!P1 IMAD.IADD R16, R16, 0x1, -R4 ;  /* 0x0000000110109824 */ /* 0x000fe200078e0a04 */
[C---:B------:R-:W-:Y:S01]  /*1160*/  ISETP.GT.U32.AND P1, PT, R4.reuse, R19, PT ;  /* 0x000000130400720c */ /* 0x040fe20003f24070 */
[----:B------:R-:W-:Y:S01]  /*1170*/  @!P5 IMAD.MOV R14, RZ, RZ, -R14 ;  /* 0x000000ffff0ed224 */ /* 0x000fe200078e0a0e */
[----:B------:R-:W-:Y:S01]  /*1180*/  ISETP.GT.U32.AND P5, PT, R4, R21, PT ;  /* 0x000000150400720c */ /* 0x000fe20003fa4070 */
[----:B------:R-:W-:Y:S01]  /*1190*/  IMAD.MOV.U32 R15, RZ, RZ, R17 ;  /* 0x000000ffff0f7224 */ /* 0x000fe200078e0011 */
[----:B------:R-:W-:Y:S01]  /*11a0*/  IABS R20, R24 ;  /* 0x0000001800147213 */ /* 0x000fe20000000000 */
[----:B------:R-:W-:Y:S01]  /*11b0*/  @!P4 IMAD.MOV R11, RZ, RZ, -R11 ;  /* 0x000000ffff0bc224 */ /* 0x000fe200078e0a0b */
[----:B------:R-:W-:Y:S01]  /*11c0*/  LOP3.LUT R22, R10, 0x66, RZ, 0xfc, !PT ;  /* 0x000000660a167812 */ /* 0x000fe200078efcff */
[----:B------:R-:W-:Y:S01]  /*11d0*/  @!P0 IMAD.MOV R13, RZ, RZ, -R13 ;  /* 0x000000ffff0d8224 */ /* 0x000fe200078e0a0d */
[----:B------:R-:W-:Y:S01]  /*11e0*/  ISETP.GE.AND P4, PT, R23, RZ, PT ;  /* 0x000000ff1700720c */ /* 0x000fe20003f86270 */
[----:B------:R-:W-:Y:S01]  /*11f0*/  IMAD.HI.U32 R17, R9, R20, RZ ;  /* 0x0000001409117227 */ /* 0x000fe200078e00ff */
[----:B------:R-:W-:-:S02]  /*1200*/  IABS R23, R22 ;  /* 0x0000001600177213 */ /* 0x000fc40000000000 */
[----:B------:R-:W-:Y:S01]  /*1210*/  ISETP.GT.U32.AND P0, PT, R4, R16, PT ;  /* 0x000000100400720c */ /* 0x000fe20003f04070 */
[--C-:B------:R-:W-:Y:S01]  /*1220*/  @!P2 IMAD.IADD R18, R18, 0x1, -R4.reuse ;  /* 0x000000011212a824 */ /* 0x100fe200078e0a04 */
[----:B------:R-:W-:Y:S01]  /*1230*/  LOP3.LUT R183, R184, 0x40, RZ, 0x3c, !PT ;  /* 0x00000040b8b77812 */ /* 0x000fe200078e3cff */
[----:B------:R-:W-:Y:S02]  /*1240*/  IMAD.MOV R17, RZ, RZ, -R17 ;  /* 0x000000ffff117224 */ /* 0x000fe400078e0a11 */
[--C-:B------:R-:W-:Y:S01]  /*1250*/  @!P1 IMAD.IADD R19, R19, 0x1, -R4.reuse ;  /* 0x0000000113139824 */ /* 0x100fe200078e0a04 */
[----:B------:R-:W-:Y:S01]  /*1260*/  ISETP.GE.AND P1, PT, R24, RZ, PT ;  /* 0x000000ff1800720c */ /* 0x000fe20003f26270 */
[----:B------:R-:W-:Y:S01]  /*1270*/  @!P5 IMAD.IADD R21, R21, 0x1, -R4 ;  /* 0x000000011515d824 */ /* 0x000fe200078e0a04 */
[C---:B------:R-:W-:Y:S01]  /*1280*/  ISETP.GT.U32.AND P5, PT, R4.reuse, R18, PT ;  /* 0x000000120400720c */ /* 0x040fe20003fa4070 */
[C---:B------:R-:W-:Y:S01]  /*1290*/  IMAD R20, R4.reuse, R17, R20 ;  /* 0x0000001104147224 */ /* 0x040fe200078e0214 */
[----:B------:R-:W-:Y:S01]  /*12a0*/  ISETP.GT.U32.AND P2, PT, R4, R19, PT ;  /* 0x000000130400720c */ /* 0x000fe20003f44070 */
[----:B------:R-:W-:-:S04]  /*12b0*/  IMAD.HI.U32 R17, R9, R23, RZ ;  /* 0x0000001709117227 */ /* 0x000fc800078e00ff */
[----:B------:R-:W-:Y:S02]  /*12c0*/  IMAD.MOV R17, RZ, RZ, -R17 ;  /* 0x000000ffff117224 */ /* 0x000fe400078e0a11 */
[--C-:B------:R-:W-:Y:S01]  /*12d0*/  @!P0 IMAD.IADD R16, R16, 0x1, -R4.reuse ;  /* 0x0000000110108824 */ /* 0x100fe200078e0a04 */
[----:B------:R-:W-:Y:S01]  /*12e0*/  ISETP.GE.AND P0, PT, R26, RZ, PT ;  /* 0x000000ff1a00720c */ /* 0x000fe20003f06270 */
[----:B------:R-:W-:Y:S01]  /*12f0*/  IMAD R23, R4, R17, R23 ;  /* 0x0000001104177224 */ /* 0x000fe200078e0217 */
[----:B------:R-:W-:Y:S01]  /*1300*/  LOP3.LUT R26, R10, 0x64, RZ, 0xfc, !PT ;  /* 0x000000640a1a7812 */ /* 0x000fe200078efcff */
[----:B------:R-:W-:Y:S02]  /*1310*/  @!P5 IMAD.IADD R18, R18, 0x1, -R4 ;  /* 0x000000011212d824 */ /* 0x000fe400078e0a04 */
[----:B------:R-:W-:Y:S01]  /*1320*/  @!P4 IMAD.MOV R16, RZ, RZ, -R16 ;  /* 0x000000ffff10c224 */ /* 0x000fe200078e0a10 */
[C---:B------:R-:W-:Y:S01]  /*1330*/  ISETP.GT.U32.AND P5, PT, R4.reuse, R23, PT ;  /* 0x000000170400720c */ /* 0x040fe20003fa4070 */
[----:B------:R-:W-:Y:S01]  /*1340*/  @!P2 IMAD.IADD R19, R19, 0x1, -R4 ;  /* 0x000000011313a824 */ /* 0x000fe200078e0a04 */
[C---:B------:R-:W-:Y:S01]  /*1350*/  ISETP.GT.U32.AND P4, PT, R4.reuse, R21, PT ;  /* 0x000000150400720c */ /* 0x040fe20003f84070 */
[----:B------:R-:W-:Y:S01]  /*1360*/  @!P6 IMAD.MOV R15, RZ, RZ, -R15 ;  /* 0x000000ffff0fe224 */ /* 0x000fe200078e0a0f */
[----:B------:R-:W-:Y:S01]  /*1370*/  ISETP.GT.U32.AND P2, PT, R4, R20, PT ;  /* 0x000000140400720c */ /* 0x000fe20003f44070 */
[----:B------:R-:W-:Y:S01]  /*1380*/  IMAD.HI.U32 R24, R9, R27, RZ ;  /* 0x0000001b09187227 */ /* 0x000fe200078e00ff */
[----:B------:R-:W-:-:S02]  /*1390*/  ISETP.GE.AND P6, PT, R25, RZ, PT ;  /* 0x000000ff1900720c */ /* 0x000fc40003fc6270 */
[----:B------:R-:W-:Y:S01]  /*13a0*/  IABS R25, R26 ;  /* 0x0000001a00197213 */ /* 0x000fe20000000000 */
[----:B------:R-:W-:Y:S02]  /*13b0*/  IMAD.MOV R24, RZ, RZ, -R24 ;  /* 0x000000ffff187224 */ /* 0x000fe400078e0a18 */
[----:B------:R-:W-:Y:S02]  /*13c0*/  IMAD.MOV.U32 R17, RZ, RZ, R19 ;  /* 0x000000ffff117224 */ /* 0x000fe400078e0013 */
[--C-:B------:R-:W-:Y:S02]  /*13d0*/  @!P5 IMAD.IADD R23, R23, 0x1, -R4.reuse ;  /* 0x000000011717d824 */ /* 0x100fe400078e0a04 */
[--C-:B------:R-:W-:Y:S01]  /*13e0*/  @!P4 IMAD.IADD R21, R21, 0x1, -R4.reuse ;  /* 0x000000011515c824 */ /* 0x100fe200078e0a04 */
[----:B------:R-:W-:Y:S01]  /*13f0*/  ISETP.GE.AND P4, PT, R22, RZ, PT ;  /* 0x000000ff1600720c */ /* 0x000fe20003f86270 */
[----:B------:R-:W-:Y:S01]  /*1400*/  @!P2 IMAD.IADD R20, R20, 0x1, -R4 ;  /* 0x000000011414a824 */ /* 0x000fe200078e0a04 */
[----:B------:R-:W-:Y:S01]  /*1410*/  ISETP.GE.AND P2, PT, R26, RZ, PT ;  /* 0x000000ff1a00720c */ /* 0x000fe20003f46270 */
[----:B------:R-:W-:Y:S01]  /*1420*/  IMAD.HI.U32 R22, R9, R25, RZ ;  /* 0x0000001909167227 */ /* 0x000fe200078e00ff */
[----:B------:R-:W-:-:S03]  /*1430*/  ISETP.GT.U32.AND P5, PT, R4, R23, PT ;  /* 0x000000170400720c */ /* 0x000fc60003fa4070 */
[----:B------:R-:W-:-:S04]  /*1440*/  IMAD.HI.U32 R26, R9, R28, RZ ;  /* 0x0000001c091a7227 */ /* 0x000fc800078e00ff */
[----:B------:R-:W-:Y:S02]  /*1450*/  IMAD.MOV R22, RZ, RZ, -R22 ;  /* 0x000000ffff167224 */ /* 0x000fe400078e0a16 */
[----:B------:R-:W-:Y:S02]  /*1460*/  IMAD.MOV R29, RZ, RZ, -R26 ;  /* 0x000000ffff1d7224 */ /* 0x000fe400078e0a1a */
[C---:B------:R-:W-:Y:S01]  /*1470*/  IMAD R24, R4.reuse, R24, R27 ;  /* 0x0000001804187224 */ /* 0x040fe200078e021b */
[----:B------:R-:W-:Y:S01]  /*1480*/  IABS R27, R32 ;  /* 0x00000020001b7213 */ /* 0x000fe20000000000 */
[----:B------:R-:W-:Y:S02]  /*1490*/  IMAD.MOV.U32 R19, RZ, RZ, R21 ;  /* 0x000000ffff137224 */ /* 0x000fe400078e0015 */
[C---:B------:R-:W-:Y:S02]  /*14a0*/  IMAD R25, R4.reuse, R22, R25 ;  /* 0x0000001604197224 */ /* 0x040fe400078e0219 */
[C---:B------:R-:W-:Y:S01]  /*14b0*/  IMAD R22, R4.reuse, R29, R28 ;  /* 0x0000001d04167224 */ /* 0x040fe200078e021c */
[----:B------:R-:W-:Y:S01]  /*14c0*/  IABS R28, R33 ;  /* 0x00000021001c7213 */ /* 0x000fe20000000000 */
[----:B------:R-:W-:Y:S01]  /*14d0*/  @!P0 IMAD.MOV R19, RZ, RZ, -R19 ;  /* 0x000000ffff138224 */ /* 0x000fe200078e0a13 */
[C---:B------:R-:W-:Y:S01]  /*14e0*/  ISETP.GT.U32.AND P0, PT, R4.reuse, R24, PT ;  /* 0x000000180400720c */ /* 0x040fe20003f04070 */
[----:B------:R-:W-:Y:S01]  /*14f0*/  @!P5 IMAD.IADD R23, R23, 0x1, -R4 ;  /* 0x000000011717d824 */ /* 0x000fe200078e0a04 */
[C---:B------:R-:W-:Y:S01]  /*1500*/  ISETP.GT.U32.AND P5, PT, R4.reuse, R22, PT ;  /* 0x000000160400720c */ /* 0x040fe20003fa4070 */
[----:B------:R-:W-:Y:S01]  /*1510*/  @!P6 IMAD.MOV R18, RZ, RZ, -R18 ;  /* 0x000000ffff12e224 */ /* 0x000fe200078e0a12 */
[----:B------:R-:W-:Y:S01]  /*1520*/  ISETP.GT.U32.AND P6, PT, R4, R25, PT ;  /* 0x000000190400720c */ /* 0x000fe20003fc4070 */
[----:B------:R-:W-:Y:S01]  /*1530*/  IMAD.HI.U32 R21, R9, R27, RZ ;  /* 0x0000001b09157227 */ /* 0x000fe200078e00ff */
[----:B------:R-:W-:-:S03]  /*1540*/  IABS R29, R34 ;  /* 0x00000022001d7213 */ /* 0x000fc60000000000 */
[----:B------:R-:W-:Y:S02]  /*1550*/  IMAD.MOV R26, RZ, RZ, -R21 ;  /* 0x000000ffff1a7224 */ /* 0x000fe400078e0a15 */
[----:B------:R-:W-:-:S04]  /*1560*/  IMAD.HI.U32 R21, R9, R28, RZ ;  /* 0x0000001c09157227 */ /* 0x000fc800078e00ff */
[--C-:B------:R-:W-:Y:S02]  /*1570*/  @!P0 IMAD.IADD R24, R24, 0x1, -R4.reuse ;  /* 0x0000000118188824 */ /* 0x100fe400078e0a04 */
[--C-:B------:R-:W-:Y:S02]  /*1580*/  @!P5 IMAD.IADD R22, R22, 0x1, -R4.reuse ;  /* 0x000000011616d824 */ /* 0x100fe400078e0a04 */
[----:B------:R-:W-:Y:S01]  /*1590*/  @!P6 IMAD.IADD R25, R25, 0x1, -R4 ;  /* 0x000000011919e824 */ /* 0x000fe200078e0a04 */
[C---:B------:R-:W-:Y:S01]  /*15a0*/  ISETP.GT.U32.AND P5, PT, R4.reuse, R24, PT ;  /* 0x000000180400720c */ /* 0x040fe20003fa4070 */
[----:B------:R-:W-:Y:S01]  /*15b0*/  IMAD.MOV R21, RZ, RZ, -R21 ;  /* 0x000000ffff157224 */ /* 0x000fe200078e0a15 */
[----:B------:R-:W-:Y:S01]  /*15c0*/  ISETP.GE.AND P6, PT, R31, RZ, PT ;  /* 0x000000ff1f00720c */ /* 0x000fe20003fc6270 */
[C---:B------:R-:W-:Y:S01]  /*15d0*/  IMAD R27, R4.reuse, R26, R27 ;  /* 0x0000001a041b7224 */ /* 0x040fe200078e021b */
[C---:B------:R-:W-:Y:S01]  /*15e0*/  ISETP.GT.U32.AND P0, PT, R4.reuse, R25, PT ;  /* 0x000000190400720c */ /* 0x040fe20003f04070 */
[----:B------:R-:W-:-:S02]  /*15f0*/  IMAD R26, R4, R21, R28 ;  /* 0x00000015041a7224 */ /* 0x000fc400078e021c */
[----:B------:R-:W-:Y:S01]  /*1600*/  @!P3 IMAD.MOV R17, RZ, RZ, -R17 ;  /* 0x000000ffff11b224 */ /* 0x000fe200078e0a11 */
[----:B------:R-:W-:Y:S01]  /*1610*/  ISETP.GT.U32.AND P3, PT, R4, R20, PT ;  /* 0x000000140400720c */ /* 0x000fe20003f64070 */
[----:B------:R-:W-:-:S04]  /*1620*/  IMAD.HI.U32 R21, R9, R29, RZ ;  /* 0x0000001d09157227 */ /* 0x000fc800078e00ff */
[--C-:B------:R-:W-:Y:S01]  /*1630*/  @!P5 IMAD.IADD R24, R24, 0x1, -R4.reuse ;  /* 0x000000011818d824 */ /* 0x100fe200078e0a04 */
[C---:B------:R-:W-:Y:S01]  /*1640*/  ISETP.GT.U32.AND P5, PT, R4.reuse, R26, PT ;  /* 0x0000001a0400720c */ /* 0x040fe20003fa4070 */
[----:B------:R-:W-:Y:S02]  /*1650*/  IMAD.MOV R21, RZ, RZ, -R21 ;  /* 0x000000ffff157224 */ /* 0x000fe400078e0a15 */
[--C-:B------:R-:W-:Y:S01]  /*1660*/  @!P0 IMAD.IADD R25, R25, 0x1, -R4.reuse ;  /* 0x0000000119198824 */ /* 0x100fe200078e0a04 */
[C---:B------:R-:W-:Y:S01]  /*1670*/  ISETP.GT.U32.AND P0, PT, R4.reuse, R27, PT ;  /* 0x0000001b0400720c */ /* 0x040fe20003f04070 */
[----:B------:R-:W-:Y:S02]  /*1680*/  IMAD R29, R4, R21, R29 ;  /* 0x00000015041d7224 */ /* 0x000fe400078e021d */
[----:B------:R-:W-:Y:S01]  /*1690*/  @!P3 IMAD.IADD R20, R20, 0x1, -R4 ;  /* 0x000000011414b824 */ /* 0x000fe200078e0a04 */
[----:B------:R-:W-:Y:S01]  /*16a0*/  ISETP.GE.AND P3, PT, R30, RZ, PT ;  /* 0x000000ff1e00720c */ /* 0x000fe20003f66270 */
[----:B------:R-:W-:Y:S01]  /*16b0*/  IMAD.MOV.U32 R21, RZ, RZ, R23 ;  /* 0x000000ffff157224 */ /* 0x000fe200078e0017 */
[----:B------:R-:W-:Y:S01]  /*16c0*/  IABS R30, R35 ;  /* 0x00000023001e7213 */ /* 0x000fe20000000000 */
[----:B------:R-:W-:Y:S01]  /*16d0*/  @!P1 IMAD.MOV R20, RZ, RZ, -R20 ;  /* 0x000000ffff149224 */ /* 0x000fe200078e0a14 */
[----:B------:R-:W-:Y:S01]  /*16e0*/  ISETP.GT.U32.AND P1, PT, R4, R22, PT ;  /* 0x000000160400720c */ /* 0x000fe20003f24070 */
[----:B------:R-:W-:-:S02]  /*16f0*/  @!P5 IMAD.IADD R26, R26, 0x1, -R4 ;  /* 0x000000011a1ad824 */ /* 0x000fc400078e0a04 */
[----:B------:R-:W-:Y:S02]  /*1700*/  IMAD.MOV.U32 R23, RZ, RZ, R25 ;  /* 0x000000ffff177224 */ /* 0x000fe400078e0019 */
[----:B------:R-:W-:Y:S01]  /*1710*/  IMAD.HI.U32 R28, R9, R30, RZ ;  /* 0x0000001e091c7227 */ /* 0x000fe200078e00ff */
[----:B------:R-:W-:-:S03]  /*1720*/  ISETP.GT.U32.AND P5, PT, R4, R26, PT ;  /* 0x0000001a0400720c */ /* 0x000fc60003fa4070 */
[----:B------:R-:W-:Y:S01]  /*1730*/  @!P2 IMAD.MOV R23, RZ, RZ, -R23 ;  /* 0x000000ffff17a224 */ /* 0x000fe200078e0a17 */
[----:B------:R-:W-:Y:S01]  /*1740*/  ISETP.GT.U32.AND P2, PT, R4, R29, PT ;  /* 0x0000001d0400720c */ /* 0x000fe20003f44070 */
[----:B------:R-:W-:Y:S01]  /*1750*/  @!P0 IMAD.IADD R27, R27, 0x1, -R4 ;  /* 0x000000011b1b8824 */ /* 0x000fe200078e0a04 */
[----:B------:R-:W-:Y:S01]  /*1760*/  ISETP.GE.AND P0, PT, R33, RZ, PT ;  /* 0x000000ff2100720c */ /* 0x000fe20003f06270 */
[----:B------:R-:W-:Y:S01]  /*1770*/  IMAD.MOV R31, RZ, RZ, -R28 ;  /* 0x000000ffff1f7224 */ /* 0x000fe200078e0a1c */
[----:B------:R-:W-:Y:S01]  /*1780*/  LOP3.LUT R33, R10, 0x54, RZ, 0xfc, !PT ;  /* 0x000000540a217812 */ /* 0x000fe200078efcff */
[----:B------:R-:W-:Y:S01]  /*1790*/  @!P4 IMAD.MOV R21, RZ, RZ, -R21 ;  /* 0x000000ffff15c224 */ /* 0x000fe200078e0a15 */
[C---:B------:R-:W-:Y:S01]  /*17a0*/  ISETP.GT.U32.AND P4, PT, R4.reuse, R27, PT ;  /* 0x0000001b0400720c */ /* 0x040fe20003f84070 */
[----:B------:R-:W-:Y:S01]  /*17b0*/  IMAD R28, R4, R31, R30 ;  /* 0x0000001f041c7224 */ /* 0x000fe200078e021e */
[----:B------:R-:W-:Y:S01]  /*17c0*/  IABS R30, R33 ;  /* 0x00000021001e7213 */ /* 0x000fe20000000000 */
[--C-:B------:R-:W-:Y:S01]  /*17d0*/  @!P1 IMAD.IADD R22, R22, 0x1, -R4.reuse ;  /* 0x0000000116169824 */ /* 0x100fe200078e0a04 */
[----:B------:R-:W-:Y:S01]  /*17e0*/  ISETP.GE.AND P1, PT, R32, RZ, PT ;  /* 0x000000ff2000720c */ /* 0x000fe20003f26270 */
[--C-:B------:R-:W-:Y:S01]  /*17f0*/  @!P5 IMAD.IADD R26, R26, 0x1, -R4.reuse ;  /* 0x000000011a1ad824 */ /* 0x100fe200078e0a04 */
[----:B------:R-:W-:Y:S01]  /*1800*/  IABS R32, R36 ;  /* 0x0000002400207213 */ /* 0x000fe20000000000 */
[----:B------:R-:W-:Y:S01]  /*1810*/  @!P2 IMAD.IADD R29, R29, 0x1, -R4 ;  /* 0x000000011d1da824 */ /* 0x000fe200078e0a04 */
[----:B------:R-:W-:Y:S01]  /*1820*/  ISETP.GT.U32.AND P5, PT, R4, R28, PT ;  /* 0x0000001c0400720c */ /* 0x000fe20003fa4070 */
[----:B------:R-:W-:-:S02]  /*1830*/  @!P0 IMAD.MOV R26, RZ, RZ, -R26 ;  /* 0x000000ffff1a8224 */ /* 0x000fc400078e0a1a */
[----:B------:R-:W-:Y:S01]  /*1840*/  IMAD.HI.U32 R25, R9, R32, RZ ;  /* 0x0000002009197227 */ /* 0x000fe200078e00ff */
[----:B------:R-:W-:-:S03]  /*1850*/  ISETP.GT.U32.AND P2, PT, R4, R29, PT ;  /* 0x0000001d0400720c */ /* 0x000fc60003f44070 */
[----:B------:R-:W-:Y:S02]  /*1860*/  IMAD.MOV R25, RZ, RZ, -R25 ;  /* 0x000000ffff197224 */ /* 0x000fe400078e0a19 */
[----:B------:R-:W-:Y:S01]  /*1870*/  @!P4 IMAD.IADD R27, R27, 0x1, -R4 ;  /* 0x000000011b1bc824 */ /* 0x000fe200078e0a04 */
[----:B------:R-:W-:Y:S01]  /*1880*/  ISETP.GE.AND P4, PT, R36, RZ, PT ;  /* 0x000000ff2400720c */ /* 0x000fe20003f86270 */
[----:B------:R-:W-:Y:S01]  /*1890*/  IMAD R31, R4, R25, R32 ;  /* 0x00000019041f7224 */ /* 0x000fe200078e0220 */
[C---:B------:R-:W-:Y:S01]  /*18a0*/  LOP3.LUT R32, R10.reuse, 0x52, RZ, 0xfc, !PT ;  /* 0x000000520a207812 */ /* 0x040fe200078efcff */
[----:B------:R-:W-:Y:S01]  /*18b0*/  IMAD.MOV.U32 R25, RZ, RZ, R27 ;  /* 0x000000ffff197224 */ /* 0x000fe200078e001b */
[----:B------:R-:W-:Y:S01]  /*18c0*/  LOP3.LUT R36, R10, 0x4e, RZ, 0xfc, !PT ;  /* 0x0000004e0a247812 */ /* 0x000fe200078efcff */
[----:B------:R-:W-:Y:S01]  /*18d0*/  @!P5 IMAD.IADD R28, R28, 0x1, -R4 ;  /* 0x000000011c1cd824 */ /* 0x000fe200078e0a04 */
[C---:B------:R-:W-:Y:S01]  /*18e0*/  ISETP.GT.U32.AND P0, PT, R4.reuse, R31, PT ;  /* 0x0000001f0400720c */ /* 0x040fe20003f04070 */
[----:B------:R-:W-:Y:S01]  /*18f0*/  @!P1 IMAD.MOV R25, RZ, RZ, -R25 ;  /* 0x000000ffff199224 */ /* 0x000fe200078e0a19 */
[----:B------:R-:W-:Y:S01]  /*1900*/  ISETP.GE.AND P1, PT, R33, RZ, PT ;  /* 0x000000ff2100720c */ /* 0x000fe20003f26270 */
[----:B------:R-:W-:Y:S01]  /*1910*/  @!P6 IMAD.MOV R22, RZ, RZ, -R22 ;  /* 0x000000ffff16e224 */ /* 0x000fe200078e0a16 */
[----:B------:R-:W-:Y:S01]  /*1920*/  IABS R33, R32 ;  /* 0x0000002000217213 */ /* 0x000fe20000000000 */
[----:B------:R-:W-:Y:S01]  /*1930*/  @!P2 IMAD.IADD R29, R29, 0x1, -R4 ;  /* 0x000000011d1da824 */ /* 0x000fe200078e0a04 */
[----:B------:R-:W-:Y:S01]  /*1940*/  ISETP.GT.U32.AND P5, PT, R4, R28, PT ;  /* 0x0000001c0400720c */ /* 0x000fe20003fa4070 */
[----:B------:R-:W-:Y:S01]  /*1950*/  @!P3 IMAD.MOV R24, RZ, RZ, -R24 ;  /* 0x000000ffff18b224 */ /* 0x000fe200078e0a18 */
[----:B------:R-:W-:Y:S01]  /*1960*/  ISETP.GE.AND P6, PT, R35, RZ, PT ;  /* 0x000000ff2300720c */ /* 0x000fe20003fc6270 */
[----:B------:R-:W-:Y:S01]  /*1970*/  IMAD.HI.U32 R27, R9, R30, RZ ;  /* 0x0000001e091b7227 */ /* 0x000fe200078e00ff */
[----:B------:R-:W-:-:S02]  /*1980*/  ISETP.GE.AND P2, PT, R32, RZ, PT ;  /* 0x000000ff2000720c */ /* 0x000fc40003f46270 */
[----:B------:R-:W-:Y:S01]  /*1990*/  ISETP.GE.AND P3, PT, R34, RZ, PT ;  /* 0x000000ff2200720c */ /* 0x000fe20003f66270 */
[----:B------:R-:W-:Y:S01]  /*19a0*/  IMAD.HI.U32 R32, R9, R33, RZ ;  /* 0x0000002109207227 */ /* 0x000fe200078e00ff */
[----:B------:R-:W-:-:S03]  /*19b0*/  LOP3.LUT R35, R10, 0x50, RZ, 0xfc, !PT ;  /* 0x000000500a237812 */ /* 0x000fc600078efcff */
[----:B------:R-:W-:Y:S01]  /*19c0*/  IMAD.MOV R32, RZ, RZ, -R32 ;  /* 0x000000ffff207224 */ /* 0x000fe200078e0a20 */
[----:B------:R-:W-:Y:S01]  /*19d0*/  IABS R34, R35 ;  /* 0x0000002300227213 */ /* 0x000fe20000000000 */
[--C-:B------:R-:W-:Y:S02]  /*19e0*/  @!P0 IMAD.IADD R31, R31, 0x1, -R4.reuse ;  /* 0x000000011f1f8824 */ /* 0x100fe400078e0a04 */
[----:B------:R-:W-:Y:S02]  /*19f0*/  IMAD.MOV R27, RZ, RZ, -R27 ;  /* 0x000000ffff1b7224 */ /* 0x000fe400078e0a1b */
[----:B------:R-:W-:Y:S01]  /*1a00*/  @!P5 IMAD.IADD R28, R28, 0x1, -R4 ;  /* 0x000000011c1cd824 */ /* 0x000fe200078e0a04 */
[C---:B------:R-:W-:Y:S01]  /*1a10*/  ISETP.GT.U32.AND P0, PT, R4.reuse, R31, PT ;  /* 0x0000001f0400720c */ /* 0x040fe20003f04070 */
[C---:B------:R-:W-:Y:S01]  /*1a20*/  IMAD R33, R4.reuse, R32, R33 ;  /* 0x0000002004217224 */ /* 0x040fe200078e0221 */
[----:B------:R-:W-:Y:S01]  /*1a30*/  ISETP.GE.AND P5, PT, R35, RZ, PT ;  /* 0x000000ff2300720c */ /* 0x000fe20003fa6270 */
[C---:B------:R-:W-:Y:S01]  /*1a40*/  IMAD R30, R4.reuse, R27, R30 ;  /* 0x0000001b041e7224 */ /* 0x040fe200078e021e */
[----:B------:R-:W-:Y:S01]  /*1a50*/  IABS R35, R36 ;  /* 0x0000002400237213 */ /* 0x000fe20000000000 */
[----:B------:R-:W-:Y:S01]  /*1a60*/  @!P6 IMAD.MOV R28, RZ, RZ, -R28 ;  /* 0x000000ffff1ce224 */ /* 0x000fe200078e0a1c */
[----:B------:R-:W-:Y:S01]  /*1a70*/  ISETP.GT.U32.AND P6, PT, R4, R33, PT ;  /* 0x000000210400720c */ /* 0x000fe20003fc4070 */
[----:B------:R-:W-:-:S02]  /*1a80*/  IMAD.MOV.U32 R27, RZ, RZ, R29 ;  /* 0x000000ffff1b7224 */ /* 0x000fc400078e001d */
[----:B------:R-:W-:-:S04]  /*1a90*/  IMAD.HI.U32 R29, R9, R34, RZ ;  /* 0x00000022091d7227 */ /* 0x000fc800078e00ff */
[----:B------:R-:W-:Y:S01]  /*1aa0*/  @!P3 IMAD.MOV R27, RZ, RZ, -R27 ;  /* 0x000000ffff1bb224 */ /* 0x000fe200078e0a1b */
[----:B------:R-:W-:Y:S01]  /*1ab0*/  ISETP.GT.U32.AND P3, PT, R4, R30, PT ;  /* 0x0000001e0400720c */ /* 0x000fe20003f64070 */
[--C-:B------:R-:W-:Y:S01]  /*1ac0*/  @!P0 IMAD.IADD R31, R31, 0x1, -R4.reuse ;  /* 0x000000011f1f8824 */ /* 0x100fe200078e0a04 */
[----:B------:R-:W-:Y:S01]  /*1ad0*/  ISETP.GE.AND P0, PT, R36, RZ, PT ;  /* 0x000000ff2400720c */ /* 0x000fe20003f06270 */
[----:B------:R-:W-:Y:S01]  /*1ae0*/  IMAD.MOV R29, RZ, RZ, -R29 ;  /* 0x000000ffff1d7224 */ /* 0x000fe200078e0a1d */
[----:B------:R-:W-:Y:S01]  /*1af0*/  IABS R36, R39 ;  /* 0x0000002700247213 */ /* 0x000fe20000000000 */
[----:B------:R-:W-:Y:S02]  /*1b00*/  @!P6 IMAD.IADD R33, R33, 0x1, -R4 ;  /* 0x000000012121e824 */ /* 0x000fe400078e0a04 */
[C---:B------:R-:W-:Y:S02]  /*1b10*/  IMAD R32, R4.reuse, R29, R34 ;  /* 0x0000001d04207224 */ /* 0x040fe400078e0222 */
[----:B------:R-:W-:Y:S01]  /*1b20*/  IMAD.HI.U32 R34, R9, R35, RZ ;  /* 0x0000002309227227 */ /* 0x000fe200078e00ff */
[----:B------:R-:W-:-:S03]  /*1b30*/  ISETP.GT.U32.AND P6, PT, R4, R33, PT ;  /* 0x000000210400720c */ /* 0x000fc60003fc4070 */
[----:B------:R-:W-:Y:S02]  /*1b40*/  @!P3 IMAD.IADD R30, R30, 0x1, -R4 ;  /* 0x000000011e1eb824 */ /* 0x000fe400078e0a04 */
[----:B------:R-:W-:Y:S02]  /*1b50*/  IMAD.MOV.U32 R29, RZ, RZ, R31 ;  /* 0x000000ffff1d7224 */ /* 0x000fe400078e001f */
[----:B------:R-:W-:Y:S01]  /*1b60*/  IMAD.HI.U32 R31, R9, R36, RZ ;  /* 0x00000024091f7227 */ /* 0x000fe200078e00ff */
[----:B------:R-:W-:-:S03]  /*1b70*/  ISETP.GT.U32.AND P3, PT, R4, R30, PT ;  /* 0x0000001e0400720c */ /* 0x000fc60003f64070 */
[----:B------:R-:W-:Y:S02]  /*1b80*/  IMAD.MOV R34, RZ, RZ, -R34 ;  /* 0x000000ffff227224 */ /* 0x000fe400078e0a22 */
[----:B------:R-:W-:Y:S02]  /*1b90*/  IMAD.MOV R31, RZ, RZ, -R31 ;  /* 0x000000ffff1f7224 */ /* 0x000fe400078e0a1f */
[C---:B------:R-:W-:Y:S02]  /*1ba0*/  IMAD R35, R4.reuse, R34, R35 ;  /* 0x0000002204237224 */ /* 0x040fe400078e0223 */
[C---:B------:R-:W-:Y:S02]  /*1bb0*/  IMAD R34, R4.reuse, R31, R36 ;  /* 0x0000001f04227224 */ /* 0x040fe400078e0224 */
[--C-:B------:R-:W-:Y:S02]  /*1bc0*/  @!P6 IMAD.IADD R33, R33, 0x1, -R4.reuse ;  /* 0x000000012121e824 */ /* 0x100fe400078e0a04 */
[----:B------:R-:W-:Y:S01]  /*1bd0*/  @!P4 IMAD.MOV R29, RZ, RZ, -R29 ;  /* 0x000000ffff1dc224 */ /* 0x000fe200078e0a1d */
[----:B------:R-:W-:Y:S01]  /*1be0*/  ISETP.GT.U32.AND P6, PT, R4, R34, PT ;  /* 0x000000220400720c */ /* 0x000fe20003fc4070 */
[----:B------:R-:W-:Y:S01]  /*1bf0*/  @!P3 IMAD.IADD R30, R30, 0x1, -R4 ;  /* 0x000000011e1eb824 */ /* 0x000fe200078e0a04 */
[C---:B------:R-:W-:Y:S01]  /*1c00*/  ISETP.GT.U32.AND P4, PT, R4.reuse, R32, PT ;  /* 0x000000200400720c */ /* 0x040fe20003f84070 */
[----:B------:R-:W-:Y:S01]  /*1c10*/  IMAD.HI.U32 R31, R9, R37, RZ ;  /* 0x00000025091f7227 */ /* 0x000fe200078e00ff */
[----:B------:R-:W-:-:S03]  /*1c20*/  ISETP.GT.U32.AND P3, PT, R4, R35, PT ;  /* 0x000000230400720c */ /* 0x000fc60003f64070 */
[----:B------:R-:W-:Y:S02]  /*1c30*/  IMAD.MOV R31, RZ, RZ, -R31 ;  /* 0x000000ffff1f7224 */ /* 0x000fe400078e0a1f */
[----:B------:R-:W-:-:S04]  /*1c40*/  IMAD.HI.U32 R36, R9, R38, RZ ;  /* 0x0000002609247227 */ /* 0x000fc800078e00ff */
[--C-:B------:R-:W-:Y:S02]  /*1c50*/  @!P6 IMAD.IADD R34, R34, 0x1, -R4.reuse ;  /* 0x000000012222e824 */ /* 0x100fe400078e0a04 */
[--C-:B------:R-:W-:Y:S02]  /*1c60*/  @!P4 IMAD.IADD R32, R32, 0x1, -R4.reuse ;  /* 0x000000012020c824 */ /* 0x100fe400078e0a04 */
[----:B------:R-:W-:Y:S01]  /*1c70*/  @!P3 IMAD.IADD R35, R35, 0x1, -R4 ;  /* 0x000000012323b824 */ /* 0x000fe200078e0a04 */
[C---:B------:R-:W-:Y:S01]  /*1c80*/  ISETP.GT.U32.AND P6, PT, R4.reuse, R34, PT ;  /* 0x000000220400720c */ /* 0x040fe20003fc4070 */
[----:B------:R-:W-:Y:S01]  /*1c90*/  @!P1 IMAD.MOV R30, RZ, RZ, -R30 ;  /* 0x000000ffff1e9224 */ /* 0x000fe200078e0a1e */
[C---:B------:R-:W-:Y:S01]  /*1ca0*/  ISETP.GT.U32.AND P4, PT, R4.reuse, R32, PT ;  /* 0x000000200400720c */ /* 0x040fe20003f84070 */
[C---:B------:R-:W-:Y:S01]  /*1cb0*/  IMAD R37, R4.reuse, R31, R37 ;  /* 0x0000001f04257224 */ /* 0x040fe200078e0225 */
[----:B------:R-:W-:Y:S01]  /*1cc0*/  ISETP.GE.AND P3, PT, R39, RZ, PT ;  /* 0x000000ff2700720c */ /* 0x000fe20003f66270 */
[----:B------:R-:W-:Y:S01]  /*1cd0*/  IMAD.MOV.U32 R31, RZ, RZ, R33 ;  /* 0x000000ffff1f7224 */ /* 0x000fe200078e0021 */
[----:B------:R-:W-:Y:S01]  /*1ce0*/  ISETP.GT.U32.AND P1, PT, R4, R35, PT ;  /* 0x000000230400720c */ /* 0x000fe20003f24070 */
[----:B------:R-:W-:-:S02]  /*1cf0*/  IMAD.MOV R39, RZ, RZ, -R36 ;  /* 0x000000ffff277224 */ /* 0x000fc400078e0a24 */
[----:B------:R-:W-:-:S04]  /*1d00*/  IMAD.HI.U32 R33, R9, R40, RZ ;  /* 0x0000002809217227 */ /* 0x000fc800078e00ff */
[----:B------:R-:W-:Y:S02]  /*1d10*/  IMAD R36, R4, R39, R38 ;  /* 0x0000002704247224 */ /* 0x000fe400078e0226 */
[----:B------:R-:W-:Y:S02]  /*1d20*/  IMAD.MOV R33, RZ, RZ, -R33 ;  /* 0x000000ffff217224 */ /* 0x000fe400078e0a21 */
[--C-:B------:R-:W-:Y:S01]  /*1d30*/  @!P6 IMAD.IADD R34, R34, 0x1, -R4.reuse ;  /* 0x000000012222e824 */ /* 0x100fe200078e0a04 */
[----:B------:R-:W-:Y:S01]  /*1d40*/  ISETP.GT.U32.AND P6, PT, R4, R36, PT ;  /* 0x000000240400720c */ /* 0x000fe20003fc4070 */
[----:B------:R-:W-:Y:S01]  /*1d50*/  @!P4 IMAD.IADD R32, R32, 0x1, -R4 ;  /* 0x000000012020c824 */ /* 0x000fe200078e0a04 */
[C---:B------:R-:W-:Y:S01]  /*1d60*/  ISETP.GT.U32.AND P4, PT, R4.reuse, R37, PT ;  /* 0x000000250400720c */ /* 0x040fe20003f84070 */
[----:B------:R-:W-:Y:S02]  /*1d70*/  IMAD R39, R4, R33, R40 ;  /* 0x0000002104277224 */ /* 0x000fe400078e0228 */
[----:B------:R-:W-:Y:S01]  /*1d80*/  @!P1 IMAD.IADD R35, R35, 0x1, -R4 ;  /* 0x0000000123239824 */ /* 0x000fe200078e0a04 */
[----:B------:R-:W-:Y:S01]  /*1d90*/  ISETP.GE.AND P1, PT, R42, RZ, PT ;  /* 0x000000ff2a00720c */ /* 0x000fe20003f26270 */
[----:B------:R-:W-:Y:S01]  /*1da0*/  @!P5 IMAD.MOV R32, RZ, RZ, -R32 ;  /* 0x000000ffff20d224 */ /* 0x000fe200078e0a20 */
[----:B------:R-:W-:Y:S01]  /*1db0*/  ISETP.GT.U32.AND P5, PT, R4, R39, PT ;  /* 0x000000270400720c */ /* 0x000fe20003fa4070 */
[----:B------:R-:W-:Y:S01]  /*1dc0*/  @!P2 IMAD.MOV R31, RZ, RZ, -R31 ;  /* 0x000000ffff1fa224 */ /* 0x000fe200078e0a1f */
[----:B------:R-:W-:Y:S01]  /*1dd0*/  LOP3.LUT R42, R10, 0x44, RZ, 0xfc, !PT ;  /* 0x000000440a2a7812 */ /* 0x000fe200078efcff */
[----:B------:R-:W-:Y:S01]  /*1de0*/  IMAD.MOV.U32 R33, RZ, RZ, R35 ;  /* 0x000000ffff217224 */ /* 0x000fe200078e0023 */
[----:B------:R-:W-:Y:S01]  /*1df0*/  ISETP.GE.AND P2, PT, R41, RZ, PT ;  /* 0x000000ff2900720c */ /* 0x000fe20003f46270 */
[--C-:B------:R-:W-:Y:S01]  /*1e00*/  @!P6 IMAD.IADD R36, R36, 0x1, -R4.reuse ;  /* 0x000000012424e824 */ /* 0x100fe200078e0a04 */
[----:B------:R-:W-:Y:S01]  /*1e10*/  IABS R38, R42 ;  /* 0x0000002a00267213 */ /* 0x000fe20000000000 */
[----:B------:R-:W-:Y:S01]  /*1e20*/  @!P4 IMAD.IADD R37, R37, 0x1, -R4 ;  /* 0x000000012525c824 */ /* 0x000fe200078e0a04 */
[----:B------:R-:W-:Y:S01]  /*1e30*/  IABS R41, R44 ;  /* 0x0000002c00297213 */ /* 0x000fe20000000000 */
[----:B------:R-:W-:Y:S01]  /*1e40*/  @!P3 IMAD.MOV R34, RZ, RZ, -R34 ;  /* 0x000000ffff22b224 */ /* 0x000fe200078e0a22 */
[----:B------:R-:W-:Y:S01]  /*1e50*/  ISETP.GT.U32.AND P6, PT, R4, R36, PT ;  /* 0x000000240400720c */ /* 0x000fe20003fc4070 */
[----:B------:R-:W-:Y:S01]  /*1e60*/  IMAD.MOV.U32 R40, RZ, RZ, R38 ;  /* 0x000000ffff287224 */ /* 0x000fe200078e0026 */
[----:B------:R-:W-:Y:S01]  /*1e70*/  ISETP.GE.AND P3, PT, R42, RZ, PT ;  /* 0x000000ff2a00720c */ /* 0x000fe20003f66270 */
[----:B------:R-:W-:Y:S01]  /*1e80*/  @!P5 IMAD.IADD R39, R39, 0x1, -R4 ;  /* 0x000000012727d824 */ /* 0x000fe200078e0a04 */
[----:B------:R-:W-:Y:S01]  /*1e90*/  ISETP.GT.U32.AND P4, PT, R4, R37, PT ;  /* 0x000000250400720c */ /* 0x000fe20003f84070 */
[----:B------:R-:W-:-:S03]  /*1ea0*/  IMAD.HI.U32 R35, R9, R40, RZ ;  /* 0x0000002809237227 */ /* 0x000fc600078e00ff */
[----:B------:R-:W-:Y:S01]  /*1eb0*/  ISETP.GT.U32.AND P5, PT, R4, R39, PT ;  /* 0x000000270400720c */ /* 0x000fe20003fa4070 */
[----:B------:R-:W-:-:S04]  /*1ec0*/  IMAD.HI.U32 R38, R9, R41, RZ ;  /* 0x0000002909267227 */ /* 0x000fc800078e00ff */
[----:B------:R-:W-:Y:S02]  /*1ed0*/  IMAD.MOV R35, RZ, RZ, -R35 ;  /* 0x000000ffff237224 */ /* 0x000fe400078e0a23 */
[----:B------:R-:W-:Y:S01]  /*1ee0*/  @!P0 IMAD.MOV R33, RZ, RZ, -R33 ;  /* 0x000000ffff218224 */ /* 0x000fe200078e0a21 */
[----:B------:R-:W-:Y:S01]  /*1ef0*/  ISETP.GE.AND P0, PT, R43, RZ, PT ;  /* 0x000000ff2b00720c */ /* 0x000fe20003f06270 */
[----:B------:R-:W-:Y:S01]  /*1f00*/  IMAD.MOV R42, RZ, RZ, -R38 ;  /* 0x000000ffff2a7224 */ /* 0x000fe200078e0a26 */
[----:B------:R-:W-:Y:S01]  /*1f10*/  IABS R43, R47 ;  /* 0x0000002f002b7213 */ /* 0x000fe20000000000 */
[----:B------:R-:W-:Y:S02]  /*1f20*/  IMAD R38, R4, R35, R40 ;  /* 0x0000002304267224 */ /* 0x000fe400078e0228 */
[----:B------:R-:W-:Y:S02]  /*1f30*/  @!P6 IMAD.IADD R36, R36, 0x1, -R4 ;  /* 0x000000012424e824 */ /* 0x000fe400078e0a04 */
[C---:B------:R-:W-:Y:S01]  /*1f40*/  IMAD R40, R4.reuse, R42, R41 ;  /* 0x0000002a04287224 */ /* 0x040fe200078e0229 */
[----:B------:R-:W-:Y:S01]  /*1f50*/  ISETP.GT.U32.AND P6, PT, R4, R38, PT ;  /* 0x000000260400720c */ /* 0x000fe20003fc4070 */
[----:B------:R-:W-:-:S04]  /*1f60*/  IMAD.HI.U32 R35, R9, R43, RZ ;  /* 0x0000002b09237227 */ /* 0x000fc800078e00ff */
[--C-:B------:R-:W-:Y:S01]  /*1f70*/  @!P5 IMAD.IADD R39, R39, 0x1, -R4.reuse ;  /* 0x000000012727d824 */ /* 0x100fe200078e0a04 */
[----:B------:R-:W-:Y:S01]  /*1f80*/  ISETP.GT.U32.AND P5, PT, R4, R40, PT ;  /* 0x000000280400720c */ /* 0x000fe20003fa4070 */
[----:B------:R-:W-:Y:S02]  /*1f90*/  IMAD.MOV R35, RZ, RZ, -R35 ;  /* 0x000000ffff237224 */ /* 0x000fe400078e0a23 */
[--C-:B------:R-:W-:Y:S01]  /*1fa0*/  @!P4 IMAD.IADD R37, R37, 0x1, -R4.reuse ;  /* 0x000000012525c824 */ /* 0x100fe200078e0a04 */
[----:B------:R-:W-:Y:S01]  /*1fb0*/  ISETP.GE.AND P4, PT, R44, RZ, PT ;  /* 0x000000ff2c00720c */ /* 0x000fe20003f86270 */
[----:B------:R-:W-:Y:S01]  /*1fc0*/  IMAD R41, R4, R35, R43 ;  /* 0x0000002304297224 */ /* 0x000fe200078e022b */
[----:B------:R-:W-:Y:S01]  /*1fd0*/  IABS R44, R48 ;  /* 0x00000030002c7213 */ /* 0x000fe20000000000 */
[----:B------:R-:W-:Y:S02]  /*1fe0*/  @!P6 IMAD.IADD R38, R38, 0x1, -R4 ;  /* 0x000000012626e824 */ /* 0x000fe400078e0a04 */
[----:B------:R-:W-:Y:S01]  /*1ff0*/  IMAD.HI.U32 R43, R9, R45, RZ ;  /* 0x0000002d092b7227 */ /* 0x000fe200078e00ff */
[----:B------:R-:W-:-:S03]  /*2000*/  ISETP.GT.U32.AND P6, PT, R4, R41, PT ;  /* 0x000000290400720c */ /* 0x000fc60003fc4070 */
[----:B------:R-:W-:-:S04]  /*2010*/  IMAD.HI.U32 R42, R9, R44, RZ ;  /* 0x0000002c092a7227 */ /* 0x000fc800078e00ff */
[----:B------:R-:W-:Y:S02]  /*2020*/  IMAD.MOV.U32 R35, RZ, RZ, R37 ;  /* 0x000000ffff237224 */ /* 0x000fe400078e0025 */
[----:B------:R-:W-:Y:S01]  /*2030*/  @!P5 IMAD.IADD R40, R40, 0x1, -R4 ;  /* 0x000000012828d824 */ /* 0x000fe200078e0a04 */
[C---:B------:R-:W-:Y:S01]  /*2040*/  ISETP.GT.U32.AND P5, PT, R4.reuse, R38, PT ;  /* 0x000000260400720c */ /* 0x040fe20003fa4070 */
[----:B------:R-:W-:Y:S02]  /*2050*/  IMAD.MOV R37, RZ, RZ, -R42 ;  /* 0x000000ffff257224 */ /* 0x000fe400078e0a2a */
[----:B------:R-:W-:Y:S02]  /*2060*/  IMAD.MOV R42, RZ, RZ, -R43 ;  /* 0x000000ffff2a7224 */ /* 0x000fe400078e0a2b */
[----:B------:R-:W-:Y:S01]  /*2070*/  @!P1 IMAD.MOV R36, RZ, RZ, -R36 ;  /* 0x000000ffff249224 */ /* 0x000fe200078e0a24 */
[C---:B------:R-:W-:Y:S01]  /*2080*/  ISETP.GT.U32.AND P1, PT, R4.reuse, R40, PT ;  /* 0x000000280400720c */ /* 0x040fe20003f24070 */
[----:B------:R-:W-:Y:S01]  /*2090*/  IMAD R43, R4, R37, R44 ;  /* 0x00000025042b7224 */ /* 0x000fe200078e022c */
[----:B------:R-:W-:Y:S01]  /*20a0*/  IABS R44, R51 ;  /* 0x00000033002c7213 */ /* 0x000fe20000000000 */
[----:B------:R-:W-:-:S04]  /*20b0*/  IMAD.HI.U32 R37, R9, R46, RZ ;  /* 0x0000002e09257227 */ /* 0x000fc800078e00ff */
[----:B------:R-:W-:Y:S02]  /*20c0*/  @!P6 IMAD.IADD R41, R41, 0x1, -R4 ;  /* 0x000000012929e824 */ /* 0x000fe400078e0a04 */
[----:B------:R-:W-:Y:S02]  /*20d0*/  IMAD.MOV R37, RZ, RZ, -R37 ;  /* 0x000000ffff257224 */ /* 0x000fe400078e0a25 */
[C---:B------:R-:W-:Y:S01]  /*20e0*/  IMAD R42, R4.reuse, R42, R45 ;  /* 0x0000002a042a7224 */ /* 0x040fe200078e022d */
[C---:B------:R-:W-:Y:S01]  /*20f0*/  ISETP.GT.U32.AND P6, PT, R4.reuse, R41, PT ;  /* 0x000000290400720c */ /* 0x040fe20003fc4070 */
[----:B------:R-:W-:Y:S02]  /*2100*/  IMAD R45, R4, R37, R46 ;  /* 0x00000025042d7224 */ /* 0x000fe400078e022e */
[----:B------:R-:W-:Y:S01]  /*2110*/  @!P5 IMAD.IADD R38, R38, 0x1, -R4 ;  /* 0x000000012626d824 */ /* 0x000fe200078e0a04 */
[----:B------:R-:W-:Y:S01]  /*2120*/  ISETP.GT.U32.AND P5, PT, R4, R43, PT ;  /* 0x0000002b0400720c */ /* 0x000fe20003fa4070 */
[----:B------:R-:W-:-:S02]  /*2130*/  IMAD.MOV.U32 R37, RZ, RZ, R39 ;  /* 0x000000ffff257224 */ /* 0x000fc400078e0027 */
[----:B------:R-:W-:Y:S01]  /*2140*/  @!P1 IMAD.IADD R40, R40, 0x1, -R4 ;  /* 0x0000000128289824 */ /* 0x000fe200078e0a04 */
[C---:B------:R-:W-:Y:S01]  /*2150*/  ISETP.GT.U32.AND P1, PT, R4.reuse, R45, PT ;  /* 0x0000002d0400720c */ /* 0x040fe20003f24070 */
[----:B------:R-:W-:Y:S01]  /*2160*/  @!P0 IMAD.MOV R37, RZ, RZ, -R37 ;  /* 0x000000ffff258224 */ /* 0x000fe200078e0a25 */
[----:B------:R-:W-:Y:S01]  /*2170*/  ISETP.GT.U32.AND P0, PT, R4, R42, PT ;  /* 0x0000002a0400720c */ /* 0x000fe20003f04070 */
[----:B------:R-:W-:Y:S01]  /*2180*/  @!P2 IMAD.MOV R35, RZ, RZ, -R35 ;  /* 0x000000ffff23a224 */ /* 0x000fe200078e0a23 */
[----:B------:R-:W-:Y:S01]  /*2190*/  ISETP.GE.AND P2, PT, R47, RZ, PT ;  /* 0x000000ff2f00720c */ /* 0x000fe20003f46270 */
[----:B------:R-:W-:-:S04]  /*21a0*/  IMAD.HI.U32 R39, R9, R44, RZ ;  /* 0x0000002c09277227 */ /* 0x000fc800078e00ff */
[--C-:B------:R-:W-:Y:S01]  /*21b0*/  @!P6 IMAD.IADD R41, R41, 0x1, -R4.reuse ;  /* 0x000000012929e824 */ /* 0x100fe200078e0a04 */
[----:B------:R-:W-:Y:S01]  /*21c0*/  ISETP.GE.AND P6, PT, R49, RZ, PT ;  /* 0x000000ff3100720c */ /* 0x000fe20003fc6270 */
[----:B------:R-:W-:Y:S01]  /*21d0*/  IMAD.MOV R39, RZ, RZ, -R39 ;  /* 0x000000ffff277224 */ /* 0x000fe200078e0a27 */
[----:B------:R-:W-:Y:S01]  /*21e0*/  LOP3.LUT R49, R10, 0x36, RZ, 0xfc, !PT ;  /* 0x000000360a317812 */ /* 0x000fe200078efcff */
[--C-:B------:R-:W-:Y:S01]  /*21f0*/  @!P5 IMAD.IADD R43, R43, 0x1, -R4.reuse ;  /* 0x000000012b2bd824 */ /* 0x100fe200078e0a04 */
[----:B------:R-:W-:Y:S01]  /*2200*/  ISETP.GE.AND P5, PT, R50, RZ, PT ;  /* 0x000000ff3200720c */ /* 0x000fe20003fa6270 */
[----:B------:R-:W-:Y:S01]  /*2210*/  @!P1 IMAD.IADD R45, R45, 0x1, -R4 ;  /* 0x000000012d2d9824 */ /* 0x000fe200078e0a04 */
[----:B------:R-:W-:Y:S01]  /*2220*/  IABS R47, R49 ;  /* 0x00000031002f7213 */ /* 0x000fe20000000000 */
[----:B------:R-:W-:Y:S01]  /*2230*/  IMAD R44, R4, R39, R44 ;  /* 0x00000027042c7224 */ /* 0x000fe200078e022c */
[----:B------:R-:W-:Y:S01]  /*2240*/  LOP3.LUT R50, R10, 0x34, RZ, 0xfc, !PT ;  /* 0x000000340a327812 */ /* 0x000fe200078efcff */
[----:B------:R-:W-:Y:S01]  /*2250*/  @!P0 IMAD.IADD R42, R42, 0x1, -R4 ;  /* 0x000000012a2a8824 */ /* 0x000fe200078e0a04 */
[C---:B------:R-:W-:Y:S01]  /*2260*/  ISETP.GT.U32.AND P0, PT, R4.reuse, R43, PT ;  /* 0x0000002b0400720c */ /* 0x040fe20003f04070 */
[----:B------:R-:W-:Y:S01]  /*2270*/  IMAD.MOV.U32 R39, RZ, RZ, R41 ;  /* 0x000000ffff277224 */ /* 0x000fe200078e0029 */
[----:B------:R-:W-:Y:S01]  /*2280*/  ISETP.GT.U32.AND P1, PT, R4, R45, PT ;  /* 0x0000002d0400720c */ /* 0x000fe20003f24070 */
[----:B------:R-:W-:Y:S01]  /*2290*/  @!P3 IMAD.MOV R38, RZ, RZ, -R38 ;  /* 0x000000ffff26b224 */ /* 0x000fe200078e0a26 */
[----:B------:R-:W-:Y:S01]  /*22a0*/  ISETP.GE.AND P3, PT, R48, RZ, PT ;  /* 0x000000ff3000720c */ /* 0x000fe20003f66270 */
[----:B------:R-:W-:Y:S01]  /*22b0*/  @!P4 IMAD.MOV R40, RZ, RZ, -R40 ;  /* 0x000000ffff28c224 */ /* 0x000fe200078e0a28 */
[----:B------:R-:W-:Y:S01]  /*22c0*/  IABS R48, R50 ;  /* 0x0000003200307213 */ /* 0x000fe20000000000 */
[----:B------:R-:W-:Y:S01]  /*22d0*/  IMAD.HI.U32 R41, R9, R47, RZ ;  /* 0x0000002f09297227 */ /* 0x000fe200078e00ff */
[----:B------:R-:W-:-:S03]  /*22e0*/  ISETP.GT.U32.AND P4, PT, R4, R42, PT ;  /* 0x0000002a0400720c */ /* 0x000fc60003f84070 */
[----:B------:R-:W-:Y:S01]  /*22f0*/  @!P2 IMAD.MOV R39, RZ, RZ, -R39 ;  /* 0x000000ffff27a224 */ /* 0x000fe200078e0a27 */
[----:B------:R-:W-:Y:S01]  /*2300*/  ISETP.GT.U32.AND P2, PT, R4, R44, PT ;  /* 0x0000002c0400720c */ /* 0x000fe20003f44070 */
[----:B------:R-:W-:Y:S02]  /*2310*/  IMAD.MOV R46, RZ, RZ, -R41 ;  /* 0x000000ffff2e7224 */ /* 0x000fe400078e0a29 */
[----:B------:R-:W-:-:S04]  /*2320*/  IMAD.HI.U32 R41, R9, R48, RZ ;  /* 0x0000003009297227 */ /* 0x000fc800078e00ff */
[----:B------:R-:W-:Y:S02]  /*2330*/  IMAD R47, R4, R46, R47 ;  /* 0x0000002e042f7224 */ /* 0x000fe400078e022f */
[--C-:B------:R-:W-:Y:S01]  /*2340*/  @!P0 IMAD.IADD R43, R43, 0x1, -R4.reuse ;  /* 0x000000012b2b8824 */ /* 0x100fe200078e0a04 */
[----:B------:R-:W-:Y:S01]  /*2350*/  ISETP.GE.AND P0, PT, R51, RZ, PT ;  /* 0x000000ff3300720c */ /* 0x000fe20003f06270 */
[----:B------:R-:W-:Y:S01]  /*2360*/  IMAD.MOV R41, RZ, RZ, -R41 ;  /* 0x000000ffff297224 */ /* 0x000fe200078e0a29 */
[----:B------:R-:W-:Y:S01]  /*2370*/  LOP3.LUT R51, R10, 0x32, RZ, 0xfc, !PT ;  /* 0x000000320a337812 */ /* 0x000fe200078efcff */
[--C-:B------:R-:W-:Y:S01]  /*2380*/  @!P1 IMAD.IADD R45, R45, 0x1, -R4.reuse ;  /* 0x000000012d2d9824 */ /* 0x100fe200078e0a04 */
[----:B------:R-:W-:Y:S01]  /*2390*/  ISETP.GT.U32.AND P1, PT, R4, R47, PT ;  /* 0x0000002f0400720c */ /* 0x000fe20003f24070 */
[----:B------:R-:W-:Y:S01]  /*23a0*/  @!P4 IMAD.IADD R42, R42, 0x1, -R4 ;  /* 0x000000012a2ac824 */ /* 0x000fe200078e0a04 */
[----:B------:R-:W-:Y:S01]  /*23b0*/  ISETP.GE.AND P4, PT, R49, RZ, PT ;  /* 0x000000ff3100720c */ /* 0x000fe20003f86270 */
[----:B------:R-:W-:Y:S01]  /*23c0*/  IMAD R46, R4, R41, R48 ;  /* 0x00000029042e7224 */ /* 0x000fe200078e0230 */
[----:B------:R-:W-:Y:S01]  /*23d0*/  IABS R49, R51 ;  /* 0x0000003300317213 */ /* 0x000fe20000000000 */
[----:B------:R-:W-:Y:S01]  /*23e0*/  @!P2 IMAD.IADD R44, R44, 0x1, -R4 ;  /* 0x000000012c2ca824 */ /* 0x000fe200078e0a04 */
[----:B------:R-:W-:Y:S01]  /*23f0*/  ISETP.GE.AND P2, PT, R50, RZ, PT ;  /* 0x000000ff3200720c */ /* 0x000fe20003f46270 */
[----:B------:R-:W-:Y:S01]  /*2400*/  IMAD.MOV.U32 R41, RZ, RZ, R43 ;  /* 0x000000ffff297224 */ /* 0x000fe200078e002b */
[----:B------:R-:W-:Y:S01]  /*2410*/  IABS R50, R53 ;  /* 0x0000003500327213 */ /* 0x000fe20000000000 */
[----:B------:R-:W-:-:S04]  /*2420*/  IMAD.HI.U32 R48, R9, R49, RZ ;  /* 0x0000003109307227 */ /* 0x000fc800078e00ff */
[----:B------:R-:W-:Y:S01]  /*2430*/  @!P3 IMAD.MOV R41, RZ, RZ, -R41 ;  /* 0x000000ffff29b224 */ /* 0x000fe200078e0a29 */
[C---:B------:R-:W-:Y:S01]  /*2440*/  ISETP.GT.U32.AND P3, PT, R4.reuse, R44, PT ;  /* 0x0000002c0400720c */ /* 0x040fe20003f64070 */
[----:B------:R-:W-:Y:S01]  /*2450*/  @!P6 IMAD.MOV R42, RZ, RZ, -R42 ;  /* 0x000000ffff2ae224 */ /* 0x000fe200078e0a2a */
[C---:B------:R-:W-:Y:S01]  /*2460*/  ISETP.GT.U32.AND P6, PT, R4.reuse, R46, PT ;  /* 0x0000002e0400720c */ /* 0x040fe20003fc4070 */
[----:B------:R-:W-:Y:S02]  /*2470*/  IMAD.MOV R48, RZ, RZ, -R48 ;  /* 0x000000ffff307224 */ /* 0x000fe400078e0a30 */
[----:B------:R-:W-:Y:S02]  /*2480*/  @!P1 IMAD.IADD R47, R47, 0x1, -R4 ;  /* 0x000000012f2f9824 */ /* 0x000fe400078e0a04 */
[C---:B------:R-:W-:Y:S02]  /*2490*/  IMAD R49, R4.reuse, R48, R49 ;  /* 0x0000003004317224 */ /* 0x040fe400078e0231 */
[----:B------:R-:W-:Y:S01]  /*24a0*/  IMAD.MOV.U32 R43, RZ, RZ, R45 ;  /* 0x000000ffff2b7224 */ /* 0x000fe200078e002d */
[----:B------:R-:W-:Y:S01]  /*24b0*/  ISETP.GT.U32.AND P1, PT, R4, R47, PT ;  /* 0x0000002f0400720c */ /* 0x000fe20003f24070 */
[----:B------:R-:W-:-:S04]  /*24c0*/  IMAD.HI.U32 R45, R9, R50, RZ ;  /* 0x00000032092d7227 */ /* 0x000fc800078e00ff */
[--C-:B------:R-:W-:Y:S01]  /*24d0*/  @!P3 IMAD.IADD R44, R44, 0x1, -R4.reuse ;  /* 0x000000012c2cb824 */ /* 0x100fe200078e0a04 */
[----:B------:R-:W-:Y:S01]  /*24e0*/  ISETP.GT.U32.AND P3, PT, R4, R49, PT ;  /* 0x000000310400720c */ /* 0x000fe20003f64070 */
[----:B------:R-:W-:Y:S02]  /*24f0*/  @!P6 IMAD.IADD R46, R46, 0x1, -R4 ;  /* 0x000000012e2ee824 */ /* 0x000fe400078e0a04 */
[----:B------:R-:W-:Y:S01]  /*2500*/  @!P5 IMAD.MOV R43, RZ, RZ, -R43 ;  /* 0x000000ffff2bd224 */ /* 0x000fe200078e0a2b */
[----:B------:R-:W-:Y:S01]  /*2510*/  ISETP.GE.AND P5, PT, R51, RZ, PT ;  /* 0x000000ff3300720c */ /* 0x000fe20003fa6270 */
[----:B------:R-:W-:Y:S01]  /*2520*/  IMAD.HI.U32 R48, R9, R52, RZ ;  /* 0x0000003409307227 */ /* 0x000fe200078e00ff */
[----:B------:R-:W-:-:S03]  /*2530*/  ISETP.GT.U32.AND P6, PT, R4, R46, PT ;  /* 0x0000002e0400720c */ /* 0x000fc60003fc4070 */
[----:B------:R-:W-:Y:S02]  /*2540*/  IMAD.MOV R51, RZ, RZ, -R45 ;  /* 0x000000ffff337224 */ /* 0x000fe400078e0a2d */
[----:B------:R-:W-:Y:S01]  /*2550*/  @!P1 IMAD.IADD R47, R47, 0x1, -R4 ;  /* 0x000000012f2f9824 */ /* 0x000fe200078e0a04 */
[----:B------:R-:W-:Y:S01]  /*2560*/  ISETP.GE.AND P1, PT, R53, RZ, PT ;  /* 0x000000ff3500720c */ /* 0x000fe20003f26270 */
[----:B------:R-:W-:Y:S02]  /*2570*/  IMAD.MOV R53, RZ, RZ, -R48 ;  /* 0x000000ffff357224 */ /* 0x000fe400078e0a30 */
[----:B------:R-:W-:Y:S02]  /*2580*/  @!P3 IMAD.IADD R49, R49, 0x1, -R4 ;  /* 0x000000013131b824 */ /* 0x000fe400078e0a04 */
[C---:B------:R-:W-:Y:S02]  /*2590*/  IMAD R48, R4.reuse, R51, R50 ;  /* 0x0000003304307224 */ /* 0x040fe400078e0232 */
[----:B------:R-:W-:Y:S01]  /*25a0*/  IMAD.HI.U32 R45, R9, R54, RZ ;  /* 0x00000036092d7227 */ /* 0x000fe200078e00ff */
[----:B------:R-:W-:-:S03]  /*25b0*/  ISETP.GT.U32.AND P3, PT, R4, R49, PT ;  /* 0x000000310400720c */ /* 0x000fc60003f64070 */
[C---:B------:R-:W-:Y:S01]  /*25c0*/  IMAD R51, R4.reuse, R53, R52 ;  /* 0x0000003504337224 */ /* 0x040fe200078e0234 */
[----:B------:R-:W-:Y:S01]  /*25d0*/  IABS R53, R57 ;  /* 0x0000003900357213 */ /* 0x000fe20000000000 */
[----:B------:R-:W-:Y:S01]  /*25e0*/  @!P0 IMAD.MOV R44, RZ, RZ, -R44 ;  /* 0x000000ffff2c8224 */ /* 0x000fe200078e0a2c */
[----:B------:R-:W-:Y:S01]  /*25f0*/  ISETP.GT.U32.AND P0, PT, R4, R48, PT ;  /* 0x000000300400720c */ /* 0x000fe20003f04070 */
[----:B------:R-:W-:Y:S01]  /*2600*/  IMAD.MOV R45, RZ, RZ, -R45 ;  /* 0x000000ffff2d7224 */ /* 0x000fe200078e0a2d */
[----:B------:R-:W-:Y:S01]  /*2610*/  LOP3.LUT R52, R10, 0x28, RZ, 0xfc, !PT ;  /* 0x000000280a347812 */ /* 0x000fe200078efcff */
[----:B------:R-:W-:Y:S01]  /*2620*/  @!P6 IMAD.IADD R46, R46, 0x1, -R4 ;  /* 0x000000012e2ee824 */ /* 0x000fe200078e0a04 */
[C---:B------:R-:W-:Y:S01]  /*2630*/  ISETP.GT.U32.AND P6, PT, R4.reuse, R51, PT ;  /* 0x000000330400720c */ /* 0x040fe20003fc4070 */
[----:B------:R-:W-:Y:S01]  /*2640*/  IMAD R50, R4, R45, R54 ;  /* 0x0000002d04327224 */ /* 0x000fe200078e0236 */
[----:B------:R-:W-:Y:S01]  /*2650*/  LOP3.LUT R54, R10, 0x26, RZ, 0xfc, !PT ;  /* 0x000000260a367812 */ /* 0x000fe200078efcff */
[----:B------:R-:W-:-:S02]  /*2660*/  IMAD.MOV.U32 R45, RZ, RZ, R47 ;  /* 0x000000ffff2d7224 */ /* 0x000fc400078e002f */
[----:B------:R-:W-:Y:S01]  /*2670*/  IMAD.HI.U32 R47, R9, R53, RZ ;  /* 0x00000035092f7227 */ /* 0x000fe200078e00ff */
[----:B------:R-:W-:-:S03]  /*2680*/  IABS R59, R54 ;  /* 0x00000036003b7213 */ /* 0x000fc60000000000 */
[----:B------:R-:W-:Y:S01]  /*2690*/  @!P2 IMAD.MOV R46, RZ, RZ, -R46 ;  /* 0x000000ffff2ea224 */ /* 0x000fe200078e0a2e */
[----:B------:R-:W-:Y:S01]  /*26a0*/  ISETP.GT.U32.AND P2, PT, R4, R50, PT ;  /* 0x000000320400720c */ /* 0x000fe20003f44070 */
[----:B------:R-:W-:Y:S02]  /*26b0*/  IMAD.MOV R47, RZ, RZ, -R47 ;  /* 0x000000ffff2f7224 */ /* 0x000fe400078e0a2f */
[--C-:B------:R-:W-:Y:S01]  /*26c0*/  @!P3 IMAD.IADD R49, R49, 0x1, -R4.reuse ;  /* 0x000000013131b824 */ /* 0x100fe200078e0a04 */
[----:B------:R-:W-:Y:S01]  /*26d0*/  ISETP.GE.AND P3, PT, R56, RZ, PT ;  /* 0x000000ff3800720c */ /* 0x000fe20003f66270 */
[--C-:B------:R-:W-:Y:S01]  /*26e0*/  @!P0 IMAD.IADD R48, R48, 0x1, -R4.reuse ;  /* 0x0000000130308824 */ /* 0x100fe200078e0a04 */
[----:B------:R-:W-:Y:S01]  /*26f0*/  LOP3.LUT R56, R10, 0x24, RZ, 0xfc, !PT ;  /* 0x000000240a387812 */ /* 0x000fe200078efcff */
[----:B------:R-:W-:Y:S01]  /*2700*/  @!P4 IMAD.MOV R45, RZ, RZ, -R45 ;  /* 0x000000ffff2dc224 */ /* 0x000fe200078e0a2d */
[----:B------:R-:W-:Y:S01]  /*2710*/  ISETP.GE.AND P4, PT, R55, RZ, PT ;  /* 0x000000ff3700720c */ /* 0x000fe20003f86270 */
[C---:B------:R-:W-:Y:S01]  /*2720*/  IMAD R53, R4.reuse, R47, R53 ;  /* 0x0000002f04357224 */ /* 0x040fe200078e0235 */
[----:B------:R-:W-:Y:S01]  /*2730*/  IABS R55, R52 ;  /* 0x0000003400377213 */ /* 0x000fe20000000000 */
[----:B------:R-:W-:Y:S01]  /*2740*/  @!P6 IMAD.IADD R51, R51, 0x1, -R4 ;  /* 0x000000013333e824 */ /* 0x000fe200078e0a04 */
[----:B------:R-:W-:Y:S01]  /*2750*/  ISETP.GT.U32.AND P6, PT, R4, R48, PT ;  /* 0x000000300400720c */ /* 0x000fe20003fc4070 */
[----:B------:R-:W-:Y:S01]  /*2760*/  IMAD.MOV.U32 R47, RZ, RZ, R49 ;  /* 0x000000ffff2f7224 */ /* 0x000fe200078e0031 */
[----:B------:R-:W-:Y:S01]  /*2770*/  IABS R61, R56 ;  /* 0x00000038003d7213 */ /* 0x000fe20000000000 */
[----:B------:R-:W-:Y:S01]  /*2780*/  IMAD.HI.U32 R49, R9, R55, RZ ;  /* 0x0000003709317227 */ /* 0x000fe200078e00ff */
[----:B------:R-:W-:-:S02]  /*2790*/  ISETP.GE.AND P0, PT, R57, RZ, PT ;  /* 0x000000ff3900720c */ /* 0x000fc40003f06270 */
[----:B------:R-:W-:Y:S01]  /*27a0*/  LOP3.LUT R57, R10, 0x22, RZ, 0xfc, !PT ;  /* 0x000000220a397812 */ /* 0x000fe200078efcff */
[----:B------:R-:W-:Y:S01]  /*27b0*/  @!P5 IMAD.MOV R47, RZ, RZ, -R47 ;  /* 0x000000ffff2fd224 */ /* 0x000fe200078e0a2f */
[----:B------:R-:W-:Y:S01]  /*27c0*/  ISETP.GT.U32.AND P5, PT, R4, R51, PT ;  /* 0x000000330400720c */ /* 0x000fe20003fa4070 */
[--C-:B------:R-:W-:Y:S01]  /*27d0*/  @!P2 IMAD.IADD R50, R50, 0x1, -R4.reuse ;  /* 0x000000013232a824 */ /* 0x100fe200078e0a04 */
[----:B------:R-:W-:Y:S01]  /*27e0*/  IABS R63, R57 ;  /* 0x00000039003f7213 */ /* 0x000fe20000000000 */
[----:B------:R-:W-:Y:S02]  /*27f0*/  IMAD.MOV R49, RZ, RZ, -R49 ;  /* 0x000000ffff317224 */ /* 0x000fe400078e0a31 */
[----:B------:R-:W-:Y:S01]  /*2800*/  @!P6 IMAD.IADD R48, R48, 0x1, -R4 ;  /* 0x000000013030e824 */ /* 0x000fe200078e0a04 */
[C---:B------:R-:W-:Y:S01]  /*2810*/  ISETP.GT.U32.AND P2, PT, R4.reuse, R50, PT ;  /* 0x000000320400720c */ /* 0x040fe20003f44070 */
[C---:B------:R-:W-:Y:S01]  /*2820*/  IMAD R55, R4.reuse, R49, R55 ;  /* 0x0000003104377224 */ /* 0x040fe200078e0237 */
[----:B------:R-:W-:Y:S01]  /*2830*/  ISETP.GT.U32.AND P6, PT, R4, R53, PT ;  /* 0x000000350400720c */ /* 0x000fe20003fc4070 */
[----:B------:R-:W-:-:S04]  /*2840*/  IMAD.HI.U32 R49, R9, R59, RZ ;  /* 0x0000003b09317227 */ /* 0x000fc800078e00ff */
[----:B------:R-:W-:Y:S01]  /*2850*/  @!P5 IMAD.IADD R51, R51, 0x1, -R4 ;  /* 0x000000013333d824 */ /* 0x000fe200078e0a04 */
[----:B------:R-:W-:Y:S01]  /*2860*/  ISETP.GT.U32.AND P5, PT, R4, R55, PT ;  /* 0x000000370400720c */ /* 0x000fe20003fa4070 */
[----:B------:R-:W-:-:S04]  /*2870*/  @!P1 IMAD.MOV R48, RZ, RZ, -R48 ;  /* 0x000000ffff309224 */ /* 0x000fc800078e0a30 */
[----:B------:R-:W-:Y:S01]  /*2880*/  @!P2 IMAD.IADD R50, R50, 0x1, -R4 ;  /* 0x000000013232a824 */ /* 0x000fe200078e0a04 */
[----:B------:R-:W-:Y:S01]  /*2890*/  ISETP.GE.AND P2, PT, R52, RZ, PT ;  /* 0x000000ff3400720c */ /* 0x000fe20003f46270 */
[----:B------:R-:W-:Y:S02]  /*28a0*/  IMAD.MOV R52, RZ, RZ, -R49 ;  /* 0x000000ffff347224 */ /* 0x000fe400078e0a31 */
[----:B------:R-:W-:-:S04]  /*28b0*/  IMAD.HI.U32 R49, R9, R61, RZ ;  /* 0x0000003d09317227 */ /* 0x000fc800078e00ff */
[--C-:B------:R-:W-:Y:S01]  /*28c0*/  @!P6 IMAD.IADD R53, R53, 0x1, -R4.reuse ;  /* 0x000000013535e824 */ /* 0x100fe200078e0a04 */
[----:B------:R-:W-:Y:S01]  /*28d0*/  ISETP.GE.AND P6, PT, R54, RZ, PT ;  /* 0x000000ff3600720c */ /* 0x000fe20003fc6270 */
[----:B------:R-:W-:Y:S02]  /*28e0*/  IMAD.MOV R54, RZ, RZ, -R49 ;  /* 0x000000ffff367224 */ /* 0x000fe400078e0a31 */
[----:B------:R-:W-:Y:S01]  /*28f0*/  @!P5 IMAD.IADD R55, R55, 0x1, -R4 ;  /* 0x000000013737d824 */ /* 0x000fe200078e0a04 */
[C---:B------:R-:W-:Y:S01]  /*2900*/  ISETP.GT.U32.AND P1, PT, R4.reuse, R53, PT ;  /* 0x000000350400720c */ /* 0x040fe20003f24070 */
[----:B------:R-:W-:Y:S02]  /*2910*/  IMAD.MOV.U32 R49, RZ, RZ, R51 ;  /* 0x000000ffff317224 */ /* 0x000fe400078e0033 */
[C---:B------:R-:W-:Y:S02]  /*2920*/  IMAD R59, R4.reuse, R52, R59 ;  /* 0x00000034043b7224 */ /* 0x040fe400078e023b */
[----:B------:R-:W-:Y:S01]  /*2930*/  @!P4 IMAD.MOV R49, RZ, RZ, -R49 ;  /* 0x000000ffff31c224 */ /* 0x000fe200078e0a31 */
[C---:B------:R-:W-:Y:S01]  /*2940*/  ISETP.GT.U32.AND P4, PT, R4.reuse, R55, PT ;  /* 0x000000370400720c */ /* 0x040fe20003f84070 */
[----:B------:R-:W-:Y:S01]  /*2950*/  IMAD.HI.U32 R52, R9, R63, RZ ;  /* 0x0000003f09347227 */ /* 0x000fe200078e00ff */
[----:B------:R-:W-:-:S03]  /*2960*/  ISETP.GT.U32.AND P5, PT, R4, R59, PT ;  /* 0x0000003b0400720c */ /* 0x000fc60003fa4070 */
[----:B------:R-:W-:Y:S02]  /*2970*/  IMAD.MOV R52, RZ, RZ, -R52 ;  /* 0x000000ffff347224 */ /* 0x000fe400078e0a34 */
[C---:B------:R-:W-:Y:S01]  /*2980*/  IMAD R61, R4.reuse, R54, R61 ;  /* 0x00000036043d7224 */ /* 0x040fe200078e023d */
[----:B------:R-:W-:Y:S01]  /*2990*/  IABS R54, R58 ;  /* 0x0000003a00367213 */ /* 0x000fe20000000000 */
[----:B------:R-:W-:Y:S02]  /*29a0*/  IMAD R63, R4, R52, R63 ;  /* 0x00000034043f7224 */ /* 0x000fe400078e023f */
[--C-:B------:R-:W-:Y:S01]  /*29b0*/  @!P1 IMAD.IADD R53, R53, 0x1, -R4.reuse ;  /* 0x0000000135359824 */ /* 0x100fe200078e0a04 */
[----:B------:R-:W-:Y:S01]  /*29c0*/  ISETP.GE.AND P1, PT, R56, RZ, PT ;  /* 0x000000ff3800720c */ /* 0x000fe20003f26270 */
[----:B------:R-:W-:Y:S01]  /*29d0*/  @!P4 IMAD.IADD R55, R55, 0x1, -R4 ;  /* 0x000000013737c824 */ /* 0x000fe200078e0a04 */
[----:B------:R-:W-:Y:S01]  /*29e0*/  ISETP.GT.U32.AND P4, PT, R4, R63, PT ;  /* 0x0000003f0400720c */ /* 0x000fe20003f84070 */
[----:B------:R-:W-:Y:S01]  /*29f0*/  IMAD.HI.U32 R52, R9, R54, RZ ;  /* 0x0000003609347227 */ /* 0x000fe200078e00ff */
[----:B------:R-:W-:-:S03]  /*2a00*/  IABS R56, R60 ;  /* 0x0000003c00387213 */ /* 0x000fc60000000000 */
[----:B------:R-:W-:Y:S01]  /*2a10*/  @!P3 IMAD.MOV R50, RZ, RZ, -R50 ;  /* 0x000000ffff32b224 */ /* 0x000fe200078e0a32 */
[----:B------:R-:W-:Y:S01]  /*2a20*/  ISETP.GT.U32.AND P3, PT, R4, R61, PT ;  /* 0x0000003d0400720c */ /* 0x000fe20003f64070 */
[----:B------:R-:W-:Y:S02]  /*2a30*/  IMAD.MOV.U32 R51, RZ, RZ, R53 ;  /* 0x000000ffff337224 */ /* 0x000fe400078e0035 */
[----:B------:R-:W-:Y:S02]  /*2a40*/  IMAD.MOV R53, RZ, RZ, -R52 ;  /* 0x000000ffff357224 */ /* 0x000fe400078e0a34 */
[----:B------:R-:W-:-:S04]  /*2a50*/  IMAD.HI.U32 R52, R9, R56, RZ ;  /* 0x0000003809347227 */ /* 0x000fc800078e00ff */
[--C-:B------:R-:W-:Y:S02]  /*2a60*/  @!P4 IMAD.IADD R63, R63, 0x1, -R4.reuse ;  /* 0x000000013f3fc824 */ /* 0x100fe400078e0a04 */
[----:B------:R-:W-:Y:S01]  /*2a70*/  @!P5 IMAD.IADD R59, R59, 0x1, -R4 ;  /* 0x000000013b3bd824 */ /* 0x000fe200078e0a04 */
[----:B------:R-:W-:Y:S01]  /*2a80*/  ISETP.GE.AND P5, PT, R57, RZ, PT ;  /* 0x000000ff3900720c */ /* 0x000fe20003fa6270 */
[----:B------:R-:W-:Y:S01]  /*2a90*/  IMAD.MOV.U32 R57, RZ, RZ, R55 ;  /* 0x000000ffff397224 */ /* 0x000fe200078e0037 */
[C---:B------:R-:W-:Y:S01]  /*2aa0*/  ISETP.GT.U32.AND P4, PT, R4.reuse, R63, PT ;  /* 0x0000003f0400720c */ /* 0x040fe20003f84070 */
[----:B------:R-:W-:Y:S02]  /*2ab0*/  IMAD.MOV R55, RZ, RZ, -R52 ;  /* 0x000000ffff377224 */ /* 0x000fe400078e0a34 */
[----:B------:R-:W-:Y:S01]  /*2ac0*/  @!P3 IMAD.IADD R61, R61, 0x1, -R4 ;  /* 0x000000013d3db824 */ /* 0x000fe200078e0a04 */
[C---:B------:R-:W-:Y:S01]  /*2ad0*/  ISETP.GT.U32.AND P3, PT, R4.reuse, R59, PT ;  /* 0x0000003b0400720c */ /* 0x040fe20003f64070 */
[----:B------:R-:W-:Y:S01]  /*2ae0*/  IMAD R55, R4, R55, R56 ;  /* 0x0000003704377224 */ /* 0x000fe200078e0238 */
[----:B------:R-:W-:Y:S01]  /*2af0*/  LOP3.LUT R56, R10, 0x1a, RZ, 0xfc, !PT ;  /* 0x0000001a0a387812 */ /* 0x000fe200078efcff */
[----:B------:R-:W-:Y:S01]  /*2b00*/  @!P0 IMAD.MOV R51, RZ, RZ, -R51 ;  /* 0x000000ffff338224 */ /* 0x000fe200078e0a33 */
[----:B------:R-:W-:Y:S01]  /*2b10*/  ISETP.GT.U32.AND P0, PT, R4, R61, PT ;  /* 0x0000003d0400720c */ /* 0x000fe20003f04070 */
[----:B------:R-:W-:Y:S01]  /*2b20*/  IMAD.HI.U32 R52, R9, R67, RZ ;  /* 0x0000004309347227 */ /* 0x000fe200078e00ff */
[----:B------:R-:W-:-:S03]  /*2b30*/  IABS R69, R56 ;  /* 0x0000003800457213 */ /* 0x000fc60000000000 */
[----:B------:R-:W-:Y:S01]  /*2b40*/  @!P4 IMAD.IADD R63, R63, 0x1, -R4 ;  /* 0x000000013f3fc824 */ /* 0x000fe200078e0a04 */
[C---:B------:R-:W-:Y:S01]  /*2b50*/  ISETP.GT.U32.AND P4, PT, R4.reuse, R55, PT ;  /* 0x000000370400720c */ /* 0x040fe20003f84070 */
[----:B------:R-:W-:Y:S02]  /*2b60*/  IMAD R53, R4, R53, R54 ;  /* 0x0000003504357224 */ /* 0x000fe400078e0236 */
[----:B------:R-:W-:Y:S01]  /*2b70*/  @!P3 IMAD.IADD R59, R59, 0x1, -R4 ;  /* 0x000000013b3bb824 */ /* 0x000fe200078e0a04 */
[----:B------:R-:W-:Y:S01]  /*2b80*/  ISETP.GE.AND P3, PT, R58, RZ, PT ;  /* 0x000000ff3a00720c */ /* 0x000fe20003f66270 */
[----:B------:R-:W-:Y:S01]  /*2b90*/  IMAD.MOV R52, RZ, RZ, -R52 ;  /* 0x000000ffff347224 */ /* 0x000fe200078e0a34 */
[----:B------:R-:W-:Y:S01]  /*2ba0*/  LOP3.LUT R58, R10, 0x18, RZ, 0xfc, !PT ;  /* 0x000000180a3a7812 */ /* 0x000fe200078efcff */
[----:B------:R-:W-:Y:S01]  /*2bb0*/  @!P2 IMAD.MOV R57, RZ, RZ, -R57 ;  /* 0x000000ffff39a224 */ /* 0x000fe200078e0a39 */
[C---:B------:R-:W-:Y:S01]  /*2bc0*/  ISETP.GT.U32.AND P2, PT, R4.reuse, R53, PT ;  /* 0x000000350400720c */ /* 0x040fe20003f44070 */
[--C-:B------:R-:W-:Y:S01]  /*2bd0*/  @!P0 IMAD.IADD R61, R61, 0x1, -R4.reuse ;  /* 0x000000013d3d8824 */ /* 0x100fe200078e0a04 */
[----:B------:R-:W-:Y:S01]  /*2be0*/  IABS R71, R58 ;  /* 0x0000003a00477213 */ /* 0x000fe20000000000 */
[----:B------:R-:W-:Y:S01]  /*2bf0*/  IMAD R67, R4, R52, R67 ;  /* 0x0000003404437224 */ /* 0x000fe200078e0243 */
[----:B------:R-:W-:Y:S01]  /*2c00*/  ISETP.GE.AND P0, PT, R60, RZ, PT ;  /* 0x000000ff3c00720c */ /* 0x000fe20003f06270 */
[----:B------:R-:W-:Y:S01]  /*2c10*/  @!P4 IMAD.IADD R55, R55, 0x1, -R4 ;  /* 0x000000013737c824 */ /* 0x000fe200078e0a04 */
[----:B------:R-:W0:Y:S01]  /*2c20*/  I2F.RP R60, R97 ;  /* 0x00000061003c7306 */ /* 0x000e220000209400 */
[----:B------:R-:W-:-:S03]  /*2c30*/  IMAD.HI.U32 R52, R9, R69, RZ ;  /* 0x0000004509347227 */ /* 0x000fc600078e00ff */
[C---:B------:R-:W-:Y:S01]  /*2c40*/  ISETP.GT.U32.AND P4, PT, R4.reuse, R55, PT ;  /* 0x000000370400720c */ /* 0x040fe20003f84070 */
[----:B------:R-:W-:Y:S01]  /*2c50*/  @!P1 IMAD.MOV R61, RZ, RZ, -R61 ;  /* 0x000000ffff3d9224 */ /* 0x000fe200078e0a3d */
[----:B------:R-:W-:Y:S01]  /*2c60*/  ISETP.GT.U32.AND P1, PT, R4, R67, PT ;  /* 0x000000430400720c */ /* 0x000fe20003f24070 */
[----:B------:R-:W-:-:S04]  /*2c70*/  IMAD.HI.U32 R54, R9, R71, RZ ;  /* 0x0000004709367227 */ /* 0x000fc800078e00ff */
[----:B------:R-:W-:Y:S02]  /*2c80*/  IMAD.MOV R52, RZ, RZ, -R52 ;  /* 0x000000ffff347224 */ /* 0x000fe400078e0a34 */
[----:B------:R-:W-:Y:S02]  /*2c90*/  IMAD.MOV R54, RZ, RZ, -R54 ;  /* 0x000000ffff367224 */ /* 0x000fe400078e0a36 */
[----:B------:R-:W-:Y:S01]  /*2ca0*/  IMAD R69, R4, R52, R69 ;  /* 0x0000003404457224 */ /* 0x000fe200078e0245 */
[----:B0-----:R-:W0:Y:S01]  /*2cb0*/  MUFU.RCP R60, R60 ;  /* 0x0000003c003c7308 */ /* 0x001e220000001000 */
[--C-:B------:R-:W-:Y:S01]  /*2cc0*/  @!P2 IMAD.IADD R53, R53, 0x1, -R4.reuse ;  /* 0x000000013535a824 */ /* 0x100fe200078e0a04 */
[----:B------:R-:W-:Y:S01]  /*2cd0*/  ISETP.GE.AND P2, PT, R62, RZ, PT ;  /* 0x000000ff3e00720c */ /* 0x000fe20003f46270 */
[----:B------:R-:W-:Y:S01]  /*2ce0*/  IMAD R71, R4, R54, R71 ;  /* 0x0000003604477224 */ /* 0x000fe200078e0247 */
[----:B------:R-:W-:Y:S01]  /*2cf0*/  LOP3.LUT R62, R10, 0x16, RZ, 0xfc, !PT ;  /* 0x000000160a3e7812 */ /* 0x000fe200078efcff */
[--C-:B------:R-:W-:Y:S01]  /*2d00*/  @!P4 IMAD.IADD R55, R55, 0x1, -R4.reuse ;  /* 0x000000013737c824 */ /* 0x100fe200078e0a04 */
[C---:B------:R-:W-:Y:S01]  /*2d10*/  ISETP.GT.U32.AND P4, PT, R4.reuse, R69, PT ;  /* 0x000000450400720c */ /* 0x040fe20003f84070 */
[----:B------:R-:W-:Y:S01]  /*2d20*/  @!P6 IMAD.MOV R59, RZ, RZ, -R59 ;  /* 0x000000ffff3be224 */ /* 0x000fe200078e0a3b */
[C---:B------:R-:W-:Y:S01]  /*2d30*/  ISETP.GT.U32.AND P6, PT, R4.reuse, R53, PT ;  /* 0x000000350400720c */ /* 0x040fe20003fc4070 */
[----:B------:R-:W-:Y:S01]  /*2d40*/  @!P1 IMAD.IADD R67, R67, 0x1, -R4 ;  /* 0x0000000143439824 */ /* 0x000fe200078e0a04 */
[----:B------:R-:W-:Y:S01]  /*2d50*/  ISETP.GT.U32.AND P1, PT, R4, R71, PT ;  /* 0x000000470400720c */ /* 0x000fe20003f24070 */
[----:B------:R-:W-:Y:S01]  /*2d60*/  @!P5 IMAD.MOV R63, RZ, RZ, -R63 ;  /* 0x000000ffff3fd224 */ /* 0x000fe200078e0a3f */
[----:B------:R-:W-:-:S02]  /*2d70*/  IABS R73, R62 ;  /* 0x0000003e00497213 */ /* 0x000fc40000000000 */
[----:B------:R-:W-:Y:S02]  /*2d80*/  LOP3.LUT R54, R10, 0x14, RZ, 0xfc, !PT ;  /* 0x000000140a367812 */ /* 0x000fe400078efcff */
[----:B------:R-:W-:Y:S01]  /*2d90*/  ISETP.GE.AND P5, PT, R56, RZ, PT ;  /* 0x000000ff3800720c */ /* 0x000fe20003fa6270 */
[----:B------:R-:W-:Y:S01]  /*2da0*/  IMAD.HI.U32 R52, R9, R73, RZ ;  /* 0x0000004909347227 */ /* 0x000fe200078e00ff */
[----:B------:R-:W-:Y:S02]  /*2db0*/  IABS R75, R54 ;  /* 0x00000036004b7213 */ /* 0x000fe40000000000 */
[----:B------:R-:W-:Y:S01]  /*2dc0*/  LOP3.LUT R56, R10, 0x12, RZ, 0xfc, !PT ;  /* 0x000000120a387812 */ /* 0x000fe200078efcff */
[--C-:B------:R-:W-:Y:S01]  /*2dd0*/  @!P4 IMAD.IADD R69, R69, 0x1, -R4.reuse ;  /* 0x000000014545c824 */ /* 0x100fe200078e0a04 */
[----:B------:R-:W-:Y:S01]  /*2de0*/  ISETP.GT.U32.AND P4, PT, R4, R67, PT ;  /* 0x000000430400720c */ /* 0x000fe20003f84070 */
[--C-:B------:R-:W-:Y:S01]  /*2df0*/  @!P6 IMAD.IADD R53, R53, 0x1, -R4.reuse ;  /* 0x000000013535e824 */ /* 0x100fe200078e0a04 */
[----:B------:R-:W-:Y:S01]  /*2e00*/  IABS R77, R56 ;  /* 0x00000038004d7213 */ /* 0x000fe20000000000 */
[----:B------:R-:W-:Y:S01]  /*2e10*/  @!P1 IMAD.IADD R71, R71, 0x1, -R4 ;  /* 0x0000000147479824 */ /* 0x000fe200078e0a04 */
[----:B------:R-:W-:Y:S01]  /*2e20*/  ISETP.GE.AND P6, PT, R58, RZ, PT ;  /* 0x000000ff3a00720c */ /* 0x000fe20003fc6270 */
[----:B------:R-:W-:Y:S01]  /*2e30*/  IMAD.MOV.U32 R65, RZ, RZ, R53 ;  /* 0x000000ffff417224 */ /* 0x000fe200078e0035 */
[----:B------:R-:W-:Y:S01]  /*2e40*/  LOP3.LUT R58, R10, 0x10, RZ, 0xfc, !PT ;  /* 0x000000100a3a7812 */ /* 0x000fe200078efcff */
[----:B------:R-:W-:Y:S01]  /*2e50*/  IMAD.MOV R53, RZ, RZ, -R52 ;  /* 0x000000ffff357224 */ /* 0x000fe200078e0a34 */
[----:B------:R-:W-:Y:S01]  /*2e60*/  ISETP.GT.U32.AND P1, PT, R4, R71, PT ;  /* 0x000000470400720c */ /* 0x000fe20003f24070 */
[----:B------:R-:W-:Y:S01]  /*2e70*/  IMAD.HI.U32 R52, R9, R75, RZ ;  /* 0x0000004b09347227 */ /* 0x000fe200078e00ff */
[----:B------:R-:W-:-:S02]  /*2e80*/  IABS R79, R58 ;  /* 0x0000003a004f7213 */ /* 0x000fc40000000000 */
[----:B0-----:R-:W-:Y:S01]  /*2e90*/  IADD3 R64, R60, 0xffffffe, RZ ;  /* 0x0ffffffe3c407810 */ /* 0x001fe20007ffe0ff */
[----:B------:R-:W-:Y:S01]  /*2ea0*/  IMAD R73, R4, R53, R73 ;  /* 0x0000003504497224 */ /* 0x000fe200078e0249 */
[----:B------:R-:W-:Y:S01]  /*2eb0*/  LOP3.LUT R60, R10, 0xc, RZ, 0xfc, !PT ;  /* 0x0000000c0a3c7812 */ /* 0x000fe200078efcff */
[----:B------:R-:W-:Y:S02]  /*2ec0*/  IMAD.MOV R52, RZ, RZ, -R52 ;  /* 0x000000ffff347224 */ /* 0x000fe400078e0a34 */
[--C-:B------:R-:W-:Y:S01]  /*2ed0*/  @!P4 IMAD.IADD R67, R67, 0x1, -R4.reuse ;  /* 0x000000014343c824 */ /* 0x100fe200078e0a04 */
[C---:B------:R-:W-:Y:S01]  /*2ee0*/  ISETP.GT.U32.AND P4, PT, R4.reuse, R73, PT ;  /* 0x000000490400720c */ /* 0x040fe20003f84070 */
[C---:B------:R-:W-:Y:S01]  /*2ef0*/  IMAD R75, R4.reuse, R52, R75 ;  /* 0x00000034044b7224 */ /* 0x040fe200078e024b */
[----:B------:R-:W-:Y:S01]  /*2f00*/  IABS R72, R60 ;  /* 0x0000003c00487213 */ /* 0x000fe20000000000 */
[----:B------:R-:W-:Y:S02]  /*2f10*/  @!P1 IMAD.IADD R71, R71, 0x1, -R4 ;  /* 0x0000000147479824 */ /* 0x000fe400078e0a04 */
[----:B------:R-:W-:Y:S01]  /*2f20*/  IMAD.HI.U32 R53, R9, R77, RZ ;  /* 0x0000004d09357227 */ /* 0x000fe200078e00ff */
[----:B------:R-:W-:-:S03]  /*2f30*/  ISETP.GT.U32.AND P1, PT, R4, R75, PT ;  /* 0x0000004b0400720c */ /* 0x000fc60003f24070 */
[----:B------:R-:W-:Y:S02]  /*2f40*/  IMAD.MOV R53, RZ, RZ, -R53 ;  /* 0x000000ffff357224 */ /* 0x000fe400078e0a35 */
[----:B------:R-:W-:-:S04]  /*2f50*/  IMAD.HI.U32 R52, R9, R79, RZ ;  /* 0x0000004f09347227 */ /* 0x000fc800078e00ff */
[--C-:B------:R-:W-:Y:S02]  /*2f60*/  @!P4 IMAD.IADD R73, R73, 0x1, -R4.reuse ;  /* 0x000000014949c824 */ /* 0x100fe400078e0a04 */
[----:B------:R-:W-:Y:S01]  /*2f70*/  @!P3 IMAD.MOV R65, RZ, RZ, -R65 ;  /* 0x000000ffff41b224 */ /* 0x000fe200078e0a41 */
[C---:B------:R-:W-:Y:S01]  /*2f80*/  ISETP.GT.U32.AND P3, PT, R4.reuse, R69, PT ;  /* 0x000000450400720c */ /* 0x040fe20003f64070 */
[----:B------:R-:W-:Y:S01]  /*2f90*/  @!P1 IMAD.IADD R75, R75, 0x1, -R4 ;  /* 0x000000014b4b9824 */ /* 0x000fe200078e0a04 */
[C---:B------:R-:W-:Y:S01]  /*2fa0*/  ISETP.GT.U32.AND P4, PT, R4.reuse, R73, PT ;  /* 0x000000490400720c */ /* 0x040fe20003f84070 */
[C---:B------:R-:W-:Y:S02]  /*2fb0*/  IMAD R77, R4.reuse, R53, R77 ;  /* 0x00000035044d7224 */ /* 0x040fe400078e024d */
[----:B------:R-:W0:Y:S01]  /*2fc0*/  F2I.FTZ.U32.TRUNC.NTZ R53, R64 ;  /* 0x0000004000357305 */ /* 0x000e22000021f000 */
[----:B------:R-:W-:Y:S01]  /*2fd0*/  IMAD.MOV R52, RZ, RZ, -R52 ;  /* 0x000000ffff347224 */ /* 0x000fe200078e0a34 */
[----:B------:R-:W-:Y:S01]  /*2fe0*/  ISETP.GT.U32.AND P1, PT, R4, R75, PT ;  /* 0x0000004b0400720c */ /* 0x000fe20003f24070 */
[----:B------:R-:W-:-:S02]  /*2ff0*/  @!P2 IMAD.MOV R67, RZ, RZ, -R67 ;  /* 0x000000ffff43a224 */ /* 0x000fc400078e0a43 */
[----:B------:R-:W-:Y:S02]  /*3000*/  IMAD R79, R4, R52, R79 ;  /* 0x00000034044f7224 */ /* 0x000fe400078e024f */
[----:B------:R-:W-:-:S04]  /*3010*/  IMAD.HI.U32 R52, R9, R81, RZ ;  /* 0x0000005109347227 */ /* 0x000fc800078e00ff */
[----:B------:R-:W-:Y:S01]  /*3020*/  @!P4 IMAD.IADD R73, R73, 0x1, -R4 ;  /* 0x000000014949c824 */ /* 0x000fe200078e0a04 */
[----:B------:R-:W-:Y:S01]  /*3030*/  ISETP.GT.U32.AND P4, PT, R4, R77, PT ;  /* 0x0000004d0400720c */ /* 0x000fe20003f84070 */
[----:B------:R-:W-:Y:S02]  /*3040*/  IMAD.MOV R52, RZ, RZ, -R52 ;  /* 0x000000ffff347224 */ /* 0x000fe400078e0a34 */
[----:B------:R-:W-:Y:S01]  /*3050*/  @!P3 IMAD.IADD R69, R69, 0x1, -R4 ;  /* 0x000000014545b824 */ /* 0x000fe200078e0a04 */
[----:B------:R-:W-:Y:S01]  /*3060*/  ISETP.GE.AND P3, PT, R62, RZ, PT ;  /* 0x000000ff3e00720c */ /* 0x000fe20003f66270 */
[----:B------:R-:W-:Y:S01]  /*3070*/  IMAD R81, R4, R52, R81 ;  /* 0x0000003404517224 */ /* 0x000fe200078e0251 */
[----:B------:R-:W-:Y:S01]  /*3080*/  LOP3.LUT R62, R10, 0xa, RZ, 0xfc, !PT ;  /* 0x0000000a0a3e7812 */ /* 0x000fe200078efcff */
[----:B------:R-:W-:-:S03]  /*3090*/  IMAD.HI.U32 R52, R9, R72, RZ ;  /* 0x0000004809347227 */ /* 0x000fc600078e00ff */
[----:B------:R-:W-:Y:S01]  /*30a0*/  IABS R85, R62 ;  /* 0x0000003e00557213 */ /* 0x000fe20000000000 */
[----:B------:R-:W-:Y:S01]  /*30b0*/  @!P1 IMAD.IADD R75, R75, 0x1, -R4 ;  /* 0x000000014b4b9824 */ /* 0x000fe200078e0a04 */
[----:B------:R-:W-:Y:S01]  /*30c0*/  ISETP.GT.U32.AND P1, PT, R4, R79, PT ;  /* 0x0000004f0400720c */ /* 0x000fe20003f24070 */
[----:B0-----:R-:W-:Y:S02]  /*30d0*/  IMAD.MOV R68, RZ, RZ, -R53 ;  /* 0x000000ffff447224 */ /* 0x001fe400078e0a35 */
[----:B------:R-:W-:Y:S02]  /*30e0*/  IMAD.MOV R83, RZ, RZ, -R52 ;  /* 0x000000ffff537224 */ /* 0x000fe400078e0a34 */
[----:B------:R-:W-:Y:S02]  /*30f0*/  IMAD R89, R68, R97, RZ ;  /* 0x0000006144597224 */ /* 0x000fe400078e02ff */
[----:B------:R-:W-:Y:S02]  /*3100*/  IMAD.MOV.U32 R52, RZ, RZ, RZ ;  /* 0x000000ffff347224 */ /* 0x000fe400078e00ff */
[----:B------:R-:W-:Y:S01]  /*3110*/  @!P4 IMAD.IADD R77, R77, 0x1, -R4 ;  /* 0x000000014d4dc824 */ /* 0x000fe200078e0a04 */
[----:B------:R-:W-:Y:S01]  /*3120*/  ISETP.GT.U32.AND P4, PT, R4, R81, PT ;  /* 0x000000510400720c */ /* 0x000fe20003f84070 */
[----:B------:R-:W-:-:S04]  /*3130*/  IMAD.HI.U32 R64, R9, R85, RZ ;  /* 0x0000005509407227 */ /* 0x000fc800078e00ff */
[----:B------:R-:W-:-:S04]  /*3140*/  IMAD.HI.U32 R70, R53, R89, R52 ;  /* 0x0000005935467227 */ /* 0x000fc800078e0034 */
[----:B------:R-:W-:Y:S01]  /*3150*/  IMAD R53, R4, R83, R72 ;  /* 0x0000005304357224 */ /* 0x000fe200078e0248 */
[----:B------:R-:W-:Y:S01]  /*3160*/  LOP3.LUT R72, R10, 0x6, RZ, 0xfc, !PT ;  /* 0x000000060a487812 */ /* 0x000fe200078efcff */
[----:B------:R-:W-:Y:S02]  /*3170*/  IMAD.MOV R64, RZ, RZ, -R64 ;  /* 0x000000ffff407224 */ /* 0x000fe400078e0a40 */
[----:B------:R-:W-:Y:S01]  /*3180*/  @!P1 IMAD.IADD R79, R79, 0x1, -R4 ;  /* 0x000000014f4f9824 */ /* 0x000fe200078e0a04 */
[C---:B------:R-:W-:Y:S01]  /*3190*/  ISETP.GT.U32.AND P1, PT, R4.reuse, R53, PT ;  /* 0x000000350400720c */ /* 0x040fe20003f24070 */
[C---:B------:R-:W-:Y:S01]  /*31a0*/  IMAD R85, R4.reuse, R64, R85 ;  /* 0x0000004004557224 */ /* 0x040fe200078e0255 */
[----:B------:R-:W-:Y:S01]  /*31b0*/  IABS R89, R72 ;  /* 0x0000004800597213 */ /* 0x000fe20000000000 */
[----:B------:R-:W-:Y:S01]  /*31c0*/  IMAD.HI.U32 R68, R9, R87, RZ ;  /* 0x0000005709447227 */ /* 0x000fe200078e00ff */
[----:B------:R-:W-:-:S03]  /*31d0*/  ISETP.GT.U32.AND P2, PT, R4, R79, PT ;  /* 0x0000004f0400720c */ /* 0x000fc60003f44070 */
[----:B------:R-:W-:Y:S01]  /*31e0*/  @!P4 IMAD.IADD R81, R81, 0x1, -R4 ;  /* 0x000000015151c824 */ /* 0x000fe200078e0a04 */
[----:B------:R-:W-:Y:S01]  /*31f0*/  ISETP.GT.U32.AND P4, PT, R4, R85, PT ;  /* 0x000000550400720c */ /* 0x000fe20003f84070 */
[----:B------:R-:W-:Y:S02]  /*3200*/  IMAD.MOV R68, RZ, RZ, -R68 ;  /* 0x000000ffff447224 */ /* 0x000fe400078e0a44 */
[----:B------:R-:W-:-:S04]  /*3210*/  IMAD.HI.U32 R52, R9, R91, RZ ;  /* 0x0000005b09347227 */ /* 0x000fc800078e00ff */
[----:B------:R-:W-:Y:S01]  /*3220*/  IMAD R87, R4, R68, R87 ;  /* 0x0000004404577224 */ /* 0x000fe200078e0257 */
[----:B------:R-:W-:Y:S01]  /*3230*/  IABS R68, R10 ;  /* 0x0000000a00447213 */ /* 0x000fe20000000000 */
[----:B------:R-:W-:Y:S01]  /*3240*/  @!P1 IMAD.IADD R53, R53, 0x1, -R4 ;  /* 0x0000000135359824 */ /* 0x000fe200078e0a04 */
[----:B------:R-:W-:Y:S01]  /*3250*/  ISETP.GE.AND P1, PT, R10, RZ, PT ;  /* 0x000000ff0a00720c */ /* 0x000fe20003f26270 */
[----:B------:R-:W-:-:S04]  /*3260*/  IMAD.HI.U32 R10, R9, R89, RZ ;  /* 0x00000059090a7227 */ /* 0x000fc800078e00ff */
[----:B------:R-:W-:Y:S02]  /*3270*/  IMAD.MOV R10, RZ, RZ, -R10 ;  /* 0x000000ffff0a7224 */ /* 0x000fe400078e0a0a */
[----:B------:R-:W-:Y:S01]  /*3280*/  @!P4 IMAD.IADD R85, R85, 0x1, -R4 ;  /* 0x000000015555c824 */ /* 0x000fe200078e0a04 */
[C---:B------:R-:W-:Y:S01]  /*3290*/  ISETP.GT.U32.AND P4, PT, R4.reuse, R87, PT ;  /* 0x000000570400720c */ /* 0x040fe20003f84070 */
[----:B------:R-:W-:Y:S02]  /*32a0*/  IMAD R89, R4, R10, R89 ;  /* 0x0000000a04597224 */ /* 0x000fe400078e0259 */
[----:B------:R-:W-:-:S04]  /*32b0*/  IMAD.HI.U32 R64, R9, R93, RZ ;  /* 0x0000005d09407227 */ /* 0x000fc800078e00ff */
[----:B------:R-:W-:-:S04]  /*32c0*/  IMAD.HI.U32 R10, R9, R68, RZ ;  /* 0x00000044090a7227 */ /* 0x000fc800078e00ff */
[----:B------:R-:W-:Y:S02]  /*32d0*/  IMAD.MOV.U32 R9, RZ, RZ, R55 ;  /* 0x000000ffff097224 */ /* 0x000fe400078e0037 */
[----:B------:R-:W-:Y:S01]  /*32e0*/  @!P4 IMAD.IADD R87, R87, 0x1, -R4 ;  /* 0x000000015757c824 */ /* 0x000fe200078e0a04 */
[C---:B------:R-:W-:Y:S01]  /*32f0*/  ISETP.GT.U32.AND P4, PT, R4.reuse, R81, PT ;  /* 0x000000510400720c */ /* 0x040fe20003f84070 */
[----:B------:R-:W-:Y:S01]  /*3300*/  @!P0 IMAD.MOV R9, RZ, RZ, -R9 ;  /* 0x000000ffff098224 */ /* 0x000fe200078e0a09 */
[C---:B------:R-:W-:Y:S01]  /*3310*/  ISETP.GT.U32.AND P0, PT, R4.reuse, R77, PT ;  /* 0x0000004d0400720c */ /* 0x040fe20003f04070 */
[----:B------:R-:W-:Y:S02]  /*3320*/  IMAD.MOV R64, RZ, RZ, -R64 ;  /* 0x000000ffff407224 */ /* 0x000fe400078e0a40 */
[----:B------:R-:W-:Y:S01]  /*3330*/  @!P5 IMAD.MOV R69, RZ, RZ, -R69 ;  /* 0x000000ffff45d224 */ /* 0x000fe200078e0a45 */
[C---:B------:R-:W-:Y:S01]  /*3340*/  ISETP.GT.U32.AND P5, PT, R4.reuse, R53, PT ;  /* 0x000000350400720c */ /* 0x040fe20003fa4070 */
[----:B------:R-:W-:-:S02]  /*3350*/  IMAD R93, R4, R64, R93 ;  /* 0x00000040045d7224 */ /* 0x000fc400078e025d */
[----:B------:R-:W-:Y:S02]  /*3360*/  IMAD.MOV R52, RZ, RZ, -R52 ;  /* 0x000000ffff347224 */ /* 0x000fe400078e0a34 */
[----:B------:R-:W-:Y:S01]  /*3370*/  IMAD.MOV R55, RZ, RZ, -R10 ;  /* 0x000000ffff377224 */ /* 0x000fe200078e0a0a */
[----:B------:R-:W-:Y:S01]  /*3380*/  SHF.R.S32.HI R10, RZ, 0x2, R5 ;  /* 0x00000002ff0a7819 */ /* 0x000fe20000011405 */
[--C-:B------:R-:W-:Y:S01]  /*3390*/  @!P4 IMAD.IADD R81, R81, 0x1, -R4.reuse ;  /* 0x000000015151c824 */ /* 0x100fe200078e0a04 */
[C---:B------:R-:W-:Y:S01]  /*33a0*/  ISETP.GT.U32.AND P4, PT, R4.reuse, R93, PT ;  /* 0x0000005d0400720c */ /* 0x040fe20003f84070 */
[--C-:B------:R-:W-:Y:S01]  /*33b0*/  @!P0 IMAD.IADD R77, R77, 0x1, -R4.reuse ;  /* 0x000000014d4d8824 */ /* 0x100fe200078e0a04 */
[C---:B------:R-:W-:Y:S01]  /*33c0*/  ISETP.GT.U32.AND P0, PT, R4.reuse, R89, PT ;  /* 0x000000590400720c */ /* 0x040fe20003f04070 */
[----:B------:R-:W-:Y:S01]  /*33d0*/  IMAD R91, R4, R52, R91 ;  /* 0x00000034045b7224 */ /* 0x000fe200078e025b */
[----:B------:R-:W-:Y:S01]  /*33e0*/  SGXT R10, R10, 0x1 ;  /* 0x000000010a0a781a */ /* 0x000fe20000000200 */
[----:B------:R-:W-:Y:S01]  /*33f0*/  @!P3 IMAD.MOV R73, RZ, RZ, -R73 ;  /* 0x000000ffff49b224 */ /* 0x000fe200078e0a49 */
[C---:B------:R-:W-:Y:S01]  /*3400*/  ISETP.GT.U32.AND P3, PT, R4.reuse, R85, PT ;  /* 0x000000550400720c */ /* 0x040fe20003f64070 */
[----:B------:R-:W-:Y:S01]  /*3410*/  @!P2 IMAD.IADD R79, R79, 0x1, -R4 ;  /* 0x000000014f4fa824 */ /* 0x000fe200078e0a04 */
[C---:B------:R-:W-:Y:S01]  /*3420*/  ISETP.GT.U32.AND P2, PT, R4.reuse, R91, PT ;  /* 0x0000005b0400720c */ /* 0x040fe20003f44070 */
[----:B------:R-:W-:Y:S01]  /*3430*/  IMAD R55, R4, R55, R68 ;  /* 0x0000003704377224 */ /* 0x000fe200078e0244 */
[----:B------:R-:W-:Y:S01]  /*3440*/  LOP3.LUT R83, R10, 0x90, RZ, 0xc0, !PT ;  /* 0x000000900a537812 */ /* 0x000fe200078ec0ff */
[----:B------:R-:W-:-:S02]  /*3450*/  @!P5 IMAD.IADD R53, R53, 0x1, -R4 ;  /* 0x000000013535d824 */ /* 0x000fc400078e0a04 */
[----:B------:R-:W-:Y:S01]  /*3460*/  @!P6 IMAD.MOV R71, RZ, RZ, -R71 ;  /* 0x000000ffff47e224 */ /* 0x000fe200078e0a47 */
[----:B------:R-:W-:Y:S01]  /*3470*/  ISETP.GT.U32.AND P5, PT, R4, R55, PT ;  /* 0x000000370400720c */ /* 0x000fe20003fa4070 */
[--C-:B------:R-:W-:Y:S01]  /*3480*/  @!P0 IMAD.IADD R89, R89, 0x1, -R4.reuse ;  /* 0x0000000159598824 */ /* 0x100fe200078e0a04 */
[----:B------:R-:W-:Y:S01]  /*3490*/  ISETP.GE.AND P0, PT, R56, RZ, PT ;  /* 0x000000ff3800720c */ /* 0x000fe20003f06270 */
[----:B------:R-:W-:Y:S01]  /*34a0*/  @!P4 IMAD.IADD R93, R93, 0x1, -R4 ;  /* 0x000000015d5dc824 */ /* 0x000fe200078e0a04 */
[----:B------:R-:W-:Y:S01]  /*34b0*/  ISETP.GT.U32.AND P6, PT, R4, R87, PT ;  /* 0x000000570400720c */ /* 0x000fe20003fc4070 */
[----:B------:R-:W-:Y:S01]  /*34c0*/  IMAD.HI.U32 R70, R70, R80, RZ ;  /* 0x0000005046467227 */ /* 0x000fe200078e00ff */
[----:B------:R-:W-:Y:S02]  /*34d0*/  ISETP.GE.AND P4, PT, R74, RZ, PT ;  /* 0x000000ff4a00720c */ /* 0x000fe40003f86270 */
[----:B------:R-:W-:Y:S01]  /*34e0*/  LOP3.LUT R95, R83, 0x60, R0, 0xf8, !PT ;  /* 0x00000060535f7812 */ /* 0x000fe200078ef800 */
[--C-:B------:R-:W-:Y:S01]  /*34f0*/  @!P3 IMAD.IADD R85, R85, 0x1, -R4.reuse ;  /* 0x000000015555b824 */ /* 0x100fe200078e0a04 */
[----:B------:R-:W-:Y:S01]  /*3500*/  ISETP.GE.AND P3, PT, R54, RZ, PT ;  /* 0x000000ff3600720c */ /* 0x000fe20003f66270 */
[----:B------:R-:W-:Y:S01]  /*3510*/  @!P2 IMAD.IADD R91, R91, 0x1, -R4 ;  /* 0x000000015b5ba824 */ /* 0x000fe200078e0a04 */
[----:B------:R-:W-:Y:S01]  /*3520*/  ISETP.GE.AND P2, PT, R58, RZ, PT ;  /* 0x000000ff3a00720c */ /* 0x000fe20003f46270 */
[----:B------:R-:W-:Y:S01]  /*3530*/  IMAD.MOV R70, RZ, RZ, -R70 ;  /* 0x000000ffff467224 */ /* 0x000fe200078e0a46 */
[----:B------:R-:W-:Y:S01]  /*3540*/  LOP3.LUT R95, R95, 0x10, R6, 0x78, !PT ;  /* 0x000000105f5f7812 */ /* 0x000fe200078e7806 */
[----:B------:R-:W-:Y:S01]  /*3550*/  @!P0 IMAD.MOV R77, RZ, RZ, -R77 ;  /* 0x000000ffff4d8224 */ /* 0x000fe200078e0a4d */
[----:B------:R-:W-:Y:S01]  /*3560*/  ISETP.GT.U32.AND P0, PT, R4, R91, PT ;  /* 0x0000005b0400720c */ /* 0x000fe20003f04070 */
[----:B------:R-:W-:Y:S01]  /*3570*/  IMAD R80, R97, R70, R80 ;  /* 0x0000004661507224 */ /* 0x000fe200078e0250 */
[----:B------:R-:W-:Y:S01]  /*3580*/  LOP3.LUT R0, R0, 0x60, RZ, 0xc0, !PT ;  /* 0x0000006000007812 */ /* 0x000fe200078ec0ff */
[--C-:B------:R-:W-:Y:S01]  /*3590*/  @!P5 IMAD.IADD R55, R55, 0x1, -R4.reuse ;  /* 0x000000013737d824 */ /* 0x100fe200078e0a04 */
[----:B------:R-:W-:Y:S01]  /*35a0*/  ISETP.GE.AND P5, PT, R60, RZ, PT ;  /* 0x000000ff3c00720c */ /* 0x000fe20003fa6270 */
[----:B------:R-:W-:Y:S01]  /*35b0*/  @!P6 IMAD.IADD R87, R87, 0x1, -R4 ;  /* 0x000000015757e824 */ /* 0x000fe200078e0a04 */
[----:B------:R-:W-:Y:S01]  /*35c0*/  ISETP.GT.U32.AND P6, PT, R97, R80, PT ;  /* 0x000000506100720c */ /* 0x000fe20003fc4070 */
[----:B------:R-:W-:Y:S01]  /*35d0*/  @!P4 IMAD.MOV R81, RZ, RZ, -R81 ;  /* 0x000000ffff51c224 */ /* 0x000fe200078e0a51 */
[C---:B------:R-:W-:Y:S01]  /*35e0*/  ISETP.GT.U32.AND P4, PT, R4.reuse, R55, PT ;  /* 0x000000370400720c */ /* 0x040fe20003f84070 */
[----:B------:R-:W-:Y:S01]  /*35f0*/  @!P3 IMAD.MOV R75, RZ, RZ, -R75 ;  /* 0x000000ffff4bb224 */ /* 0x000fe200078e0a4b */
[----:B------:R-:W-:Y:S01]  /*3600*/  ISETP.GT.U32.AND P3, PT, R4, R89, PT ;  /* 0x000000590400720c */ /* 0x000fe20003f64070 */
[----:B------:R-:W-:-:S02]  /*3610*/  IMAD.SHL.U32 R6, R5, 0x10, RZ ;  /* 0x0000001005067824 */ /* 0x000fc400078e00ff */
[--C-:B------:R-:W-:Y:S01]  /*3620*/  @!P0 IMAD.IADD R91, R91, 0x1, -R4.reuse ;  /* 0x000000015b5b8824 */ /* 0x100fe200078e0a04 */
[----:B------:R-:W-:Y:S01]  /*3630*/  ISETP.GE.AND P0, PT, R72, RZ, PT ;  /* 0x000000ff4800720c */ /* 0x000fe20003f06270 */
[----:B------:R-:W-:Y:S01]  /*3640*/  IMAD.MOV.U32 R83, RZ, RZ, R53 ;  /* 0x000000ffff537224 */ /* 0x000fe200078e0035 */
[----:B------:R-:W-:Y:S01]  /*3650*/  LOP3.LUT R6, R6, 0x100, RZ, 0xc0, !PT ;  /* 0x0000010006067812 */ /* 0x000fe200078ec0ff */
[----:B------:R-:W-:Y:S01]  /*3660*/  @!P2 IMAD.MOV R79, RZ, RZ, -R79 ;  /* 0x000000ffff4fa224 */ /* 0x000fe200078e0a4f */
[----:B------:R-:W-:Y:S01]  /*3670*/  ISETP.GT.U32.AND P2, PT, R4, R93, PT ;  /* 0x0000005d0400720c */ /* 0x000fe20003f44070 */
[----:B------:R-:W-:Y:S01]  /*3680*/  @!P6 IMAD.IADD R80, R80, 0x1, -R97 ;  /* 0x000000015050e824 */ /* 0x000fe200078e0a61 */
[----:B------:R-:W-:Y:S01]  /*3690*/  ISETP.GE.AND P6, PT, R62, RZ, PT ;  /* 0x000000ff3e00720c */ /* 0x000fe20003fc6270 */
[----:B------:R-:W-:Y:S01]  /*36a0*/  @!P4 IMAD.IADD R55, R55, 0x1, -R4 ;  /* 0x000000013737c824 */ /* 0x000fe200078e0a04 */
[----:B------:R-:W-:Y:S01]  /*36b0*/  ISETP.GE.AND P4, PT, R78, RZ, PT ;  /* 0x000000ff4e00720c */ /* 0x000fe20003f86270 */
[----:B------:R-:W-:-:S02]  /*36c0*/  IMAD.IADD R185, R6, 0x1, R95 ;  /* 0x0000000106b97824 */ /* 0x000fc400078e025f */
[----:B------:R-:W-:Y:S01]  /*36d0*/  @!P5 IMAD.MOV R83, RZ, RZ, -R83 ;  /* 0x000000ffff53d224 */ /* 0x000fe200078e0a53 */
[----:B------:R-:W-:Y:S01]  /*36e0*/  ISETP.GT.U32.AND P5, PT, R97, R80, PT ;  /* 0x000000506100720c */ /* 0x000fe20003fa4070 */
[----:B------:R-:W-:Y:S02]  /*36f0*/  IMAD.MOV.U32 R95, RZ, RZ, R55 ;  /* 0x000000ffff5f7224 */ /* 0x000fe400078e0037 */
[--C-:B------:R-:W-:Y:S01]  /*3700*/  @!P3 IMAD.IADD R89, R89, 0x1, -R4.reuse ;  /* 0x000000015959b824 */ /* 0x100fe200078e0a04 */
[----:B------:R-:W-:Y:S01]  /*3710*/  ISETP.GE.AND P3, PT, R66, RZ, PT ;  /* 0x000000ff4200720c */ /* 0x000fe20003f66270 */
[----:B------:R-:W-:Y:S01]  /*3720*/  @!P1 IMAD.MOV R95, RZ, RZ, -R95 ;  /* 0x000000ffff5f9224 */ /* 0x000fe200078e0a5f */
[----:B------:R-:W-:Y:S01]  /*3730*/  ISETP.GE.AND P1, PT, R3, RZ, PT ;  /* 0x000000ff0300720c */ /* 0x000fe20003f26270 */
[----:B------:R-:W-:Y:S01]  /*3740*/  @!P0 IMAD.MOV R89, RZ, RZ, -R89 ;  /* 0x000000ffff598224 */ /* 0x000fe200078e0a59 */
[----:B------:R-:W-:Y:S01]  /*3750*/  ISETP.NE.AND P0, PT, RZ, c[0x0][0x178], PT ;  /* 0x00005e00ff007a0c */ /* 0x000fe20003f05270 */
[----:B------:R-:W-:Y:S01]  /*3760*/  @!P2 IMAD.IADD R93, R93, 0x1, -R4 ;  /* 0x000000015d5da824 */ /* 0x000fe200078e0a04 */
[----:B------:R-:W-:Y:S01]  /*3770*/  ISETP.GE.AND P2, PT, R76, RZ, PT ;  /* 0x000000ff4c00720c */ /* 0x000fe20003f46270 */
[----:B------:R-:W-:Y:S01]  /*3780*/  @!P6 IMAD.MOV R85, RZ, RZ, -R85 ;  /* 0x000000ffff55e224 */ /* 0x000fe200078e0a55 */
[----:B------:R-:W-:Y:S01]  /*3790*/  LOP3.LUT R4, RZ, c[0x0][0x17c], RZ, 0x33, !PT ;  /* 0x00005f00ff047a12 */ /* 0x000fe200078e33ff */
[----:B------:R-:W-:Y:S01]  /*37a0*/  @!P5 IMAD.IADD R80, R80, 0x1, -R97 ;  /* 0x000000015050d824 */ /* 0x000fe200078e0a61 */
[----:B------:R-:W-:Y:S01]  /*37b0*/  ISETP.NE.AND P5, PT, RZ, c[0x0][0x17c], PT ;  /* 0x00005f00ff007a0c */ /* 0x000fe20003fa5270 */
[----:B------:R-:W-:-:S02]  /*37c0*/  @!P4 IMAD.MOV R93, RZ, RZ, -R93 ;  /* 0x000000ffff5dc224 */ /* 0x000fc400078e0a5d */
[----:B------:R-:W-:Y:S01]  /*37d0*/  @!P3 IMAD.MOV R87, RZ, RZ, -R87 ;  /* 0x000000ffff57b224 */ /* 0x000fe200078e0a57 */
[C---:B------:R-:W-:Y:S01]  /*37e0*/  SEL R52, R4.reuse, R7, !P5 ;  /* 0x0000000704347207 */ /* 0x040fe20006800000 */
[----:B------:R-:W-:Y:S01]  /*37f0*/  @!P1 IMAD.MOV R80, RZ, RZ, -R80 ;  /* 0x000000ffff509224 */ /* 0x000fe200078e0a50 */
[----:B------:R-:W-:Y:S01]  /*3800*/  SEL R53, R4, R8, !P5 ;  /* 0x0000000804357207 */ /* 0x000fe20006800000 */
[----:B------:R-:W-:Y:S01]  /*3810*/  IMAD.MOV.U32 R10, RZ, RZ, c[0x0][0x188] ;  /* 0x00006200ff0a7624 */ /* 0x000fe200078e00ff */
[----:B------:R-:W-:Y:S01]  /*3820*/  @!P0 LOP3.LUT R80, RZ, c[0x0][0x178], RZ, 0x33, !PT ;  /* 0x00005e00ff508a12 */ /* 0x000fe200078e33ff */
[----:B------:R-:W-:Y:S01]  /*3830*/  IMAD R52, R52, c[0x0][0x190], RZ ;  /* 0x0000640034347a24 */ /* 0x000fe200078e02ff */
[C---:B------:R-:W-:Y:S01]  /*3840*/  SEL R14, R4.reuse, R14, !P5 ;  /* 0x0000000e040e7207 */ /* 0x040fe20006800000 */
[----:B------:R-:W-:Y:S01]  /*3850*/  @!P2 IMAD.MOV R91, RZ, RZ, -R91 ;  /* 0x000000ffff5ba224 */ /* 0x000fe200078e0a5b */
[----:B------:R-:W-:Y:S01]  /*3860*/  SEL R54, R4, R12, !P5 ;  /* 0x0000000c04367207 */ /* 0x000fe20006800000 */
[----:B------:R-:W-:Y:S01]  /*3870*/  IMAD R80, R80, c[0x0][0x184], RZ ;  /* 0x0000610050507a24 */ /* 0x000fe200078e02ff */
[C---:B------:R-:W-:Y:S01]  /*3880*/  SEL R55, R4.reuse, R11, !P5 ;  /* 0x0000000b04377207 */ /* 0x040fe20006800000 */
[----:B------:R-:W-:Y:S01]  /*3890*/  IMAD R53, R53, c[0x0][0x190], RZ ;  /* 0x0000640035357a24 */ /* 0x000fe200078e02ff */
[----:B------:R-:W-:Y:S01]  /*38a0*/  SEL R56, R4, R13, !P5 ;  /* 0x0000000d04387207 */ /* 0x000fe20006800000 */
[----:B------:R-:W-:Y:S01]  /*38b0*/  IMAD R96, R14, c[0x0][0x190], RZ ;  /* 0x000064000e607a24 */ /* 0x000fe200078e02ff */
[----:B------:R-:W-:Y:S01]  /*38c0*/  SEL R15, R4, R15, !P5 ;  /* 0x0000000f040f7207 */ /* 0x000fe20006800000 */
[----:B------:R-:W-:Y:S01]  /*38d0*/  IMAD R54, R54, c[0x0][0x190], RZ ;  /* 0x0000640036367a24 */ /* 0x000fe200078e02ff */
[C---:B------:R-:W-:Y:S01]  /*38e0*/  SEL R16, R4.reuse, R16, !P5 ;  /* 0x0000001004107207 */ /* 0x040fe20006800000 */
        /* <DEDUP_REMOVED lines=21> */
[----:B------:R-:W-:Y:S01]  /*3a40*/  LEA R202, P6, R80, c[0x0][0x160], 0x1 ;  /* 0x0000580050ca7a11 */ /* 0x000fe200078c08ff */
[----:B------:R-:W-:Y:S01]  /*3a50*/  IMAD R100, R19, c[0x0][0x190], RZ ;  /* 0x0000640013647a24 */ /* 0x000fe200078e02ff */
[----:B------:R-:W-:Y:S01]  /*3a60*/  LEA R14, P0, R52, c[0x0][0x168], 0x1 ;  /* 0x00005a00340e7a11 */ /* 0x000fe200078008ff */
[----:B------:R-:W-:Y:S01]  /*3a70*/  IMAD R102, R21, c[0x0][0x190], RZ ;  /* 0x0000640015667a24 */ /* 0x000fe200078e02ff */
[C---:B------:R-:W-:Y:S01]  /*3a80*/  SEL R25, R4.reuse, R25, !P5 ;  /* 0x0000001904197207 */ /* 0x040fe20006800000 */
        /* <DEDUP_REMOVED lines=93> */
[----:B------:R-:W-:Y:S01]  /*4060*/  LEA.HI.X.SX32 R203, R80, c[0x0][0x164], 0x1, P6 ;  /* 0x0000590050cb7a11 */ /* 0x000fe200030f0eff */
[----:B------:R-:W-:Y:S01]  /*4070*/  IMAD R74, R74, c[0x0][0x190], RZ ;  /* 0x000064004a4a7a24 */ /* 0x000fe200078e02ff */
[----:B------:R-:W-:Y:S01]  /*4080*/  LEA.HI.X.SX32 R15, R52, c[0x0][0x16c], 0x1, P0 ;  /* 0x00005b00340f7a11 */ /* 0x000fe200000f0eff */
[----:B------:R-:W-:Y:S01]  /*4090*/  IMAD.MOV.U32 R9, RZ, RZ, c[0x0][0x18c] ;  /* 0x00006300ff097624 */ /* 0x000fe200078e00ff */
[----:B------:R-:W-:Y:S01]  /*40a0*/  LEA R18, P2, R54, c[0x0][0x168], 0x1 ;  /* 0x00005a0036127a11 */ /* 0x000fe200078408ff */
[----:B------:R-:W-:Y:S01]  /*40b0*/  IMAD R13, R196, c[0x0][0x188], RZ ;  /* 0x00006200c40d7a24 */ /* 0x000fe200078e02ff */
        /* <DEDUP_REMOVED lines=9> */
[----:B------:R-:W-:Y:S01]  /*4150*/  CS2R R76, SRZ ;  /* 0x00000000004c7805 */ /* 0x000fe2000001ff00 */
[----:B------:R-:W-:Y:S01]  /*4160*/  LEA.HI.X.SX32 R17, R53, c[0x0][0x16c], 0x1, P1 ;  /* 0x00005b0035117a11 */ /* 0x000fe200008f0eff */
[----:B------:R-:W-:Y:S01]  /*4170*/  CS2R R78, SRZ ;  /* 0x00000000004e7805 */ /* 0x000fe2000001ff00 */
[----:B------:R-:W-:Y:S01]  /*4180*/  LEA R30, P1, R98, c[0x0][0x168], 0x1 ;  /* 0x00005a00621e7a11 */ /* 0x000fe200078208ff */
[----:B------:R-:W-:Y:S01]  /*4190*/  CS2R R84, SRZ ;  /* 0x0000000000547805 */ /* 0x000fe2000001ff00 */
[----:B------:R-:W-:Y:S01]  /*41a0*/  LEA.HI.X.SX32 R19, R54, c[0x0][0x16c], 0x1, P2 ;  /* 0x00005b0036137a11 */ /* 0x000fe200010f0eff */
        /* <DEDUP_REMOVED lines=10> */
[----:B------:R-:W-:Y:S01]  /*4250*/  IMAD.SHL.U32 R9, R9, 0x40, RZ ;  /* 0x0000004009097824 */ /* 0x000fe200078e00ff */
[----:B------:R-:W-:Y:S01]  /*4260*/  LEA R32, P2, R99, c[0x0][0x168], 0x1 ;  /* 0x00005a0063207a11 */ /* 0x000fe200078408ff */
[----:B------:R-:W-:Y:S01]  /*4270*/  IMAD.SHL.U32 R10, R10, 0x40, RZ ;  /* 0x000000400a0a7824 */ /* 0x000fe200078e00ff */
[----:B------:R-:W-:-:S02]  /*4280*/  LEA R34, P3, R100, c[0x0][0x168], 0x1 ;  /* 0x00005a0064227a11 */ /* 0x000fc400078608ff */
[----:B------:R-:W-:Y:S02]  /*4290*/  LEA R36, P4, R101, c[0x0][0x168], 0x1 ;  /* 0x00005a0065247a11 */ /* 0x000fe400078808ff */
[----:B------:R-:W-:Y:S02]  /*42a0*/  LEA R38, P5, R102, c[0x0][0x168], 0x1 ;  /* 0x00005a0066267a11 */ /* 0x000fe400078a08ff */
[----:B------:R-:W-:Y:S02]  /*42b0*/  LEA R40, P6, R103, c[0x0][0x168], 0x1 ;  /* 0x00005a0067287a11 */ /* 0x000fe400078c08ff */
[----:B------:R-:W-:Y:S02]  /*42c0*/  LEA R42, P0, R104, c[0x0][0x168], 0x1 ;  /* 0x00005a00682a7a11 */ /* 0x000fe400078008ff */
[----:B------:R-:W-:Y:S02]  /*42d0*/  LEA.HI.X.SX32 R31, R98, c[0x0][0x16c], 0x1, P1 ;  /* 0x00005b00621f7a11 */ /* 0x000fe400008f0eff */
[----:B------:R-:W-:-:S02]  /*42e0*/  LEA R44, P1, R105, c[0x0][0x168], 0x1 ;  /* 0x00005a00692c7a11 */ /* 0x000fc400078208ff */
[----:B------:R-:W-:Y:S02]  /*42f0*/  LEA.HI.X.SX32 R33, R99, c[0x0][0x16c], 0x1, P2 ;  /* 0x00005b0063217a11 */ /* 0x000fe400010f0eff */
[----:B------:R-:W-:Y:S02]  /*4300*/  LEA.HI.X.SX32 R35, R100, c[0x0][0x16c], 0x1, P3 ;  /* 0x00005b0064237a11 */ /* 0x000fe400018f0eff */
[----:B------:R-:W-:Y:S02]  /*4310*/  LEA.HI.X.SX32 R37, R101, c[0x0][0x16c], 0x1, P4 ;  /* 0x00005b0065257a11 */ /* 0x000fe400020f0eff */
[----:B------:R-:W-:Y:S02]  /*4320*/  LEA.HI.X.SX32 R39, R102, c[0x0][0x16c], 0x1, P5 ;  /* 0x00005b0066277a11 */ /* 0x000fe400028f0eff */
[----:B------:R-:W-:Y:S02]  /*4330*/  LEA.HI.X.SX32 R41, R103, c[0x0][0x16c], 0x1, P6 ;  /* 0x00005b0067297a11 */ /* 0x000fe400030f0eff */
[----:B------:R-:W-:-:S02]  /*4340*/  LEA.HI.X.SX32 R43, R104, c[0x0][0x16c], 0x1, P0 ;  /* 0x00005b00682b7a11 */ /* 0x000fc400000f0eff */
[----:B------:R-:W-:Y:S02]  /*4350*/  LEA R46, P2, R106, c[0x0][0x168], 0x1 ;  /* 0x00005a006a2e7a11 */ /* 0x000fe400078408ff */
[----:B------:R-:W-:Y:S02]  /*4360*/  LEA R48, P3, R107, c[0x0][0x168], 0x1 ;  /* 0x00005a006b307a11 */ /* 0x000fe400078608ff */
[----:B------:R-:W-:Y:S02]  /*4370*/  LEA R50, P4, R108, c[0x0][0x168], 0x1 ;  /* 0x00005a006c327a11 */ /* 0x000fe400078808ff */
[----:B------:R-:W-:Y:S02]  /*4380*/  LEA R52, P5, R109, c[0x0][0x168], 0x1 ;  /* 0x00005a006d347a11 */ /* 0x000fe400078a08ff */
[----:B------:R-:W-:Y:S02]  /*4390*/  LEA R54, P6, R110, c[0x0][0x168], 0x1 ;  /* 0x00005a006e367a11 */ /* 0x000fe400078c08ff */
[----:B------:R-:W-:-:S02]  /*43a0*/  LEA R56, P0, R111, c[0x0][0x168], 0x1 ;  /* 0x00005a006f387a11 */ /* 0x000fc400078008ff */
[----:B------:R-:W-:Y:S02]  /*43b0*/  LEA.HI.X.SX32 R45, R105, c[0x0][0x16c], 0x1, P1 ;  /* 0x00005b00692d7a11 */ /* 0x000fe400008f0eff */
[----:B------:R-:W-:Y:S02]  /*43c0*/  LEA R58, P1, R112, c[0x0][0x168], 0x1 ;  /* 0x00005a00703a7a11 */ /* 0x000fe400078208ff */
[----:B------:R-:W-:Y:S02]  /*43d0*/  LEA.HI.X.SX32 R47, R106, c[0x0][0x16c], 0x1, P2 ;  /* 0x00005b006a2f7a11 */ /* 0x000fe400010f0eff */
[----:B------:R-:W-:Y:S02]  /*43e0*/  LEA.HI.X.SX32 R49, R107, c[0x0][0x16c], 0x1, P3 ;  /* 0x00005b006b317a11 */ /* 0x000fe400018f0eff */
[----:B------:R-:W-:Y:S02]  /*43f0*/  LEA.HI.X.SX32 R51, R108, c[0x0][0x16c], 0x1, P4 ;  /* 0x00005b006c337a11 */ /* 0x000fe400020f0eff */
[----:B------:R-:W-:-:S02]  /*4400*/  LEA.HI.X.SX32 R53, R109, c[0x0][0x16c], 0x1, P5 ;  /* 0x00005b006d357a11 */ /* 0x000fc400028f0eff */
[----:B------:R-:W-:Y:S02]  /*4410*/  LEA.HI.X.SX32 R55, R110, c[0x0][0x16c], 0x1, P6 ;  /* 0x00005b006e377a11 */ /* 0x000fe400030f0eff */
[----:B------:R-:W-:Y:S02]  /*4420*/  LEA.HI.X.SX32 R57, R111, c[0x0][0x16c], 0x1, P0 ;  /* 0x00005b006f397a11 */ /* 0x000fe400000f0eff */
[----:B------:R-:W-:Y:S02]  /*4430*/  LEA R100, P2, R113, c[0x0][0x168], 0x1 ;  /* 0x00005a0071647a11 */ /* 0x000fe400078408ff */
[----:B------:R-:W-:Y:S02]  /*4440*/  LEA R102, P3, R115, c[0x0][0x168], 0x1 ;  /* 0x00005a0073667a11 */ /* 0x000fe400078608ff */
[----:B------:R-:W-:Y:S02]  /*4450*/  LEA R104, P4, R117, c[0x0][0x168], 0x1 ;  /* 0x00005a0075687a11 */ /* 0x000fe400078808ff */
[----:B------:R-:W-:-:S02]  /*4460*/  LEA R106, P5, R119, c[0x0][0x168], 0x1 ;  /* 0x00005a00776a7a11 */ /* 0x000fc400078a08ff */
[----:B------:R-:W-:Y:S02]  /*4470*/  LEA R108, P6, R121, c[0x0][0x168], 0x1 ;  /* 0x00005a00796c7a11 */ /* 0x000fe400078c08ff */
[----:B------:R-:W-:Y:S02]  /*4480*/  LEA R110, P0, R123, c[0x0][0x168], 0x1 ;  /* 0x00005a007b6e7a11 */ /* 0x000fe400078008ff */
[----:B------:R-:W-:Y:S02]  /*4490*/  LEA.HI.X.SX32 R59, R112, c[0x0][0x16c], 0x1, P1 ;  /* 0x00005b00703b7a11 */ /* 0x000fe400008f0eff */
[----:B------:R-:W-:Y:S02]  /*44a0*/  LEA R112, P1, R125, c[0x0][0x168], 0x1 ;  /* 0x00005a007d707a11 */ /* 0x000fe400078208ff */
[----:B------:R-:W-:Y:S02]  /*44b0*/  LEA.HI.X.SX32 R101, R113, c[0x0][0x16c], 0x1, P2 ;  /* 0x00005b0071657a11 */ /* 0x000fe400010f0eff */
[----:B------:R-:W-:-:S02]  /*44c0*/  LEA.HI.X.SX32 R103, R115, c[0x0][0x16c], 0x1, P3 ;  /* 0x00005b0073677a11 */ /* 0x000fc400018f0eff */
[----:B------:R-:W-:Y:S02]  /*44d0*/  LEA.HI.X.SX32 R105, R117, c[0x0][0x16c], 0x1, P4 ;  /* 0x00005b0075697a11 */ /* 0x000fe400020f0eff */
[----:B------:R-:W-:Y:S02]  /*44e0*/  LEA.HI.X.SX32 R107, R119, c[0x0][0x16c], 0x1, P5 ;  /* 0x00005b00776b7a11 */ /* 0x000fe400028f0eff */
[----:B------:R-:W-:Y:S02]  /*44f0*/  LEA.HI.X.SX32 R109, R121, c[0x0][0x16c], 0x1, P6 ;  /* 0x00005b00796d7a11 */ /* 0x000fe400030f0eff */
[----:B------:R-:W-:Y:S02]  /*4500*/  LEA.HI.X.SX32 R111, R123, c[0x0][0x16c], 0x1, P0 ;  /* 0x00005b007b6f7a11 */ /* 0x000fe400000f0eff */
[----:B------:R-:W-:Y:S02]  /*4510*/  LEA R114, P2, R127, c[0x0][0x168], 0x1 ;  /* 0x00005a007f727a11 */ /* 0x000fe400078408ff */
        /* <DEDUP_REMOVED lines=34> */
[----:B------:R-:W-:Y:S02]  /*4740*/  LEA.HI.X.SX32 R143, R155, c[0x0][0x16c], 0x1, P2 ;  /* 0x00005b009b8f7a11 */ /* 0x000fe400010f0eff */
[----:B------:R-:W-:Y:S02]  /*4750*/  LEA.HI.X.SX32 R145, R61, c[0x0][0x16c], 0x1, P3 ;  /* 0x00005b003d917a11 */ /* 0x000fe400018f0eff */
[----:B------:R-:W-:-:S02]  /*4760*/  LEA.HI.X.SX32 R147, R63, c[0x0][0x16c], 0x1, P4 ;  /* 0x00005b003f937a11 */ /* 0x000fc400020f0eff */
[----:B------:R-:W-:Y:S02]  /*4770*/  LEA.HI.X.SX32 R149, R65, c[0x0][0x16c], 0x1, P5 ;  /* 0x00005b0041957a11 */ /* 0x000fe400028f0eff */
[----:B------:R-:W-:Y:S02]  /*4780*/  LEA.HI.X.SX32 R151, R157, c[0x0][0x16c], 0x1, P6 ;  /* 0x00005b009d977a11 */ /* 0x000fe400030f0eff */
[----:B------:R-:W-:Y:S02]  /*4790*/  LEA.HI.X.SX32 R153, R67, c[0x0][0x16c], 0x1, P0 ;  /* 0x00005b0043997a11 */ /* 0x000fe400000f0eff */
[----:B------:R-:W-:Y:S02]  /*47a0*/  LEA R154, P1, R69, c[0x0][0x168], 0x1 ;  /* 0x00005a00459a7a11 */ /* 0x000fe400078208ff */
[----:B------:R-:W-:Y:S02]  /*47b0*/  LEA R156, P2, R71, c[0x0][0x168], 0x1 ;  /* 0x00005a00479c7a11 */ /* 0x000fe400078408ff */
[----:B------:R-:W-:-:S02]  /*47c0*/  LEA R158, P3, R73, c[0x0][0x168], 0x1 ;  /* 0x00005a00499e7a11 */ /* 0x000fc400078608ff */
[----:B------:R-:W-:Y:S02]  /*47d0*/  LEA R160, P4, R75, c[0x0][0x168], 0x1 ;  /* 0x00005a004ba07a11 */ /* 0x000fe400078808ff */
[----:B------:R-:W-:Y:S02]  /*47e0*/  LEA R162, P5, R60, c[0x0][0x168], 0x1 ;  /* 0x00005a003ca27a11 */ /* 0x000fe400078a08ff */
[----:B------:R-:W-:Y:S02]  /*47f0*/  LEA R164, P6, R62, c[0x0][0x168], 0x1 ;  /* 0x00005a003ea47a11 */ /* 0x000fe400078c08ff */
[----:B------:R-:W-:Y:S02]  /*4800*/  LEA R166, P0, R81, c[0x0][0x168], 0x1 ;  /* 0x00005a0051a67a11 */ /* 0x000fe400078008ff */
[----:B------:R-:W-:Y:S02]  /*4810*/  SHF.R.S32.HI R11, RZ, 0x1f, R12 ;  /* 0x0000001fff0b7819 */ /* 0x000fe4000001140c */
[----:B------:R-:W-:-:S02]  /*4820*/  LEA.HI.X.SX32 R155, R69, c[0x0][0x16c], 0x1, P1 ;  /* 0x00005b00459b7a11 */ /* 0x000fc400008f0eff */
        /* <DEDUP_REMOVED lines=12> */
[----:B------:R-:W-:Y:S02]  /*48f0*/  LEA R180, P0, R74, c[0x0][0x168], 0x1 ;  /* 0x00005a004ab47a11 */ /* 0x000fe400078008ff */
[C---:B------:R-:W-:Y:S01]  /*4900*/  SHF.L.U64.HI R11, R12.reuse, 0x1, R11 ;  /* 0x000000010c0b7819 */ /* 0x040fe2000001020b */
[----:B------:R-:W-:Y:S01]  /*4910*/  IMAD.SHL.U32 R12, R12, 0x2, RZ ;  /* 0x000000020c0c7824 */ /* 0x000fe200078e00ff */
[----:B------:R-:W-:Y:S02]  /*4920*/  LEA.HI.X.SX32 R169, R83, c[0x0][0x16c], 0x1, P1 ;  /* 0x00005b0053a97a11 */ /* 0x000fe400008f0eff */
[----:B------:R-:W-:Y:S02]  /*4930*/  LEA.HI.X.SX32 R171, R64, c[0x0][0x16c], 0x1, P2 ;  /* 0x00005b0040ab7a11 */ /* 0x000fe400010f0eff */
[----:B------:R-:W-:Y:S02]  /*4940*/  LEA.HI.X.SX32 R173, R66, c[0x0][0x16c], 0x1, P3 ;  /* 0x00005b0042ad7a11 */ /* 0x000fe400018f0eff */
[----:B------:R-:W-:-:S02]  /*4950*/  LEA.HI.X.SX32 R175, R68, c[0x0][0x16c], 0x1, P4 ;  /* 0x00005b0044af7a11 */ /* 0x000fc400020f0eff */
[----:B------:R-:W-:Y:S02]  /*4960*/  LEA.HI.X.SX32 R177, R70, c[0x0][0x16c], 0x1, P5 ;  /* 0x00005b0046b17a11 */ /* 0x000fe400028f0eff */
[----:B------:R-:W-:Y:S02]  /*4970*/  LEA.HI.X.SX32 R179, R72, c[0x0][0x16c], 0x1, P6 ;  /* 0x00005b0048b37a11 */ /* 0x000fe400030f0eff */
[----:B------:R-:W-:Y:S02]  /*4980*/  LEA.HI.X.SX32 R181, R74, c[0x0][0x16c], 0x1, P0 ;  /* 0x00005b004ab57a11 */ /* 0x000fe400000f0eff */
.L_x_3:
[----:B------:R-:W-:Y:S01]  /*4990*/  ISETP.GE.AND P1, PT, R200, UR4, PT ;  /* 0x00000004c8007c0c */ /* 0x000fe2000bf26270 */
[--C-:B------:R-:W-:Y:S01]  /*49a0*/  IMAD.WIDE R68, R8, 0x2, R202.reuse ;  /* 0x0000000208447825 */ /* 0x100fe200078e02ca */
[----:B------:R-:W-:Y:S02]  /*49b0*/  ISETP.GE.AND P2, PT, R199, UR4, PT ;  /* 0x00000004c7007c0c */ /* 0x000fe4000bf46270 */
[----:B------:R-:W-:Y:S01]  /*49c0*/  ISETP.GE.AND P3, PT, R198, UR4, PT ;  /* 0x00000004c6007c0c */ /* 0x000fe2000bf66270 */
[----:B------:R-:W-:Y:S01]  /*49d0*/  IMAD.WIDE R70, R7, 0x2, R202 ;  /* 0x0000000207467825 */ /* 0x000fe200078e02ca */
[----:B------:R-:W-:-:S02]  /*49e0*/  PRMT R65, RZ, 0x7610, R65 ;  /* 0x00007610ff417816 */ /* 0x000fc40000000041 */
[----:B------:R-:W-:Y:S01]  /*49f0*/  PRMT R249, RZ, 0x7610, R249 ;  /* 0x00007610fff97816 */ /* 0x000fe200000000f9 */
[----:B------:R-:W-:Y:S01]  /*4a00*/  IMAD.WIDE R72, R6, 0x2, R202 ;  /* 0x0000000206487825 */ /* 0x000fe200078e02ca */
[----:B------:R-:W-:Y:S02]  /*4a10*/  PRMT R247, RZ, 0x7610, R247 ;  /* 0x00007610fff77816 */ /* 0x000fe400000000f7 */
[----:B------:R-:W-:Y:S01]  /*4a20*/  ISETP.GE.AND P0, PT, R201, UR4, PT ;  /* 0x00000004c9007c0c */ /* 0x000fe2000bf06270 */
[----:B------:R0:W2:Y:S01]  /*4a30*/  @!P1 LDG.E.U16 R65, [R68.64] ;  /* 0x0000000644419981 */ /* 0x0000a2000c1e1500 */
[----:B------:R-:W-:Y:S01]  /*4a40*/  ISETP.GE.AND P1, PT, R197, UR4, PT ;  /* 0x00000004c5007c0c */ /* 0x000fe2000bf26270 */
[----:B------:R-:W-:Y:S01]  /*4a50*/  IMAD.WIDE R60, R190, 0x2, R202 ;  /* 0x00000002be3c7825 */ /* 0x000fe200078e02ca */
[----:B------:R-:W-:Y:S01]  /*4a60*/  ISETP.GE.AND P4, PT, R195, UR4, PT ;  /* 0x00000004c3007c0c */ /* 0x000fe2000bf86270 */
[----:B------:R1:W3:Y:S01]  /*4a70*/  @!P2 LDG.E.U16 R249, [R70.64] ;  /* 0x0000000646f9a981 */ /* 0x0002e2000c1e1500 */
[----:B------:R-:W-:-:S02]  /*4a80*/  ISETP.GE.AND P2, PT, R196, UR4, PT ;  /* 0x00000004c4007c0c */ /* 0x000fc4000bf46270 */
[----:B------:R-:W-:Y:S01]  /*4a90*/  PRMT R67, RZ, 0x7610, R67 ;  /* 0x00007610ff437816 */ /* 0x000fe20000000043 */
[----:B------:R4:W5:Y:S01]  /*4aa0*/  @!P3 LDG.E.U16 R247, [R72.64] ;  /* 0x0000000648f7b981 */ /* 0x000962000c1e1500 */
[----:B------:R-:W-:Y:S01]  /*4ab0*/  ISETP.GE.AND P3, PT, R194, UR4, PT ;  /* 0x00000004c2007c0c */ /* 0x000fe2000bf66270 */
[----:B------:R-:W-:Y:S01]  /*4ac0*/  IMAD.WIDE R74, R4, 0x2, R202 ;  /* 0x00000002044a7825 */ /* 0x000fe200078e02ca */
[----:B------:R-:W-:Y:S02]  /*4ad0*/  PRMT R66, RZ, 0x7610, R66 ;  /* 0x00007610ff427816 */ /* 0x000fe40000000042 */
[----:B------:R0:W2:Y:S01]  /*4ae0*/  @!P0 LDG.E.U16 R67, [R60.64] ;  /* 0x000000063c438981 */ /* 0x0000a2000c1e1500 */
[----:B------:R-:W-:Y:S01]  /*4af0*/  PRMT R64, RZ, 0x7610, R64 ;  /* 0x00007610ff407816 */ /* 0x000fe20000000040 */
[----:B------:R-:W-:Y:S01]  /*4b00*/  IMAD.WIDE R82, R13, 0x2, R202 ;  /* 0x000000020d527825 */ /* 0x000fe200078e02ca */
[----:B------:R-:W-:Y:S01]  /*4b10*/  PRMT R62, RZ, 0x7610, R62 ;  /* 0x00007610ff3e7816 */ /* 0x000fe2000000003e */
[----:B------:R1:W2:Y:S01]  /*4b20*/  @!P1 LDG.E.U16 R66, [R74.64] ;  /* 0x000000064a429981 */ /* 0x0002a2000c1e1500 */
[----:B------:R-:W-:Y:S01]  /*4b30*/  PRMT R252, RZ, 0x7610, R252 ;  /* 0x00007610fffc7816 */ /* 0x000fe200000000fc */
[----:B----4-:R-:W-:-:S02]  /*4b40*/  IMAD.WIDE R72, R191, 0x2, R202 ;  /* 0x00000002bf487825 */ /* 0x010fc400078e02ca */
[----:B------:R4:W2:Y:S02]  /*4b50*/  @!P2 LDG.E.U16 R64, [R82.64] ;  /* 0x000000065240a981 */ /* 0x0008a4000c1e1500 */
[----:B0-----:R-:W-:Y:S02]  /*4b60*/  IMAD.WIDE R60, R182, 0x2, R202 ;  /* 0x00000002b63c7825 */ /* 0x001fe400078e02ca */
[----:B------:R0:W2:Y:S01]  /*4b70*/  @!P4 LDG.E.U16 R252, [R72.64] ;  /* 0x0000000648fcc981 */ /* 0x0000a2000c1e1500 */
[----:B------:R-:W-:-:S03]  /*4b80*/  IADD3 R80, P1, R14, R12, RZ ;  /* 0x0000000c0e507210 */ /* 0x000fc60007f3e0ff */
[----:B------:R0:W2:Y:S04]  /*4b90*/  @!P3 LDG.E.U16 R62, [R60.64] ;  /* 0x000000063c3eb981 */ /* 0x0000a8000c1e1500 */
[----:B------:R-:W-:Y:S01]  /*4ba0*/  BAR.SYNC.DEFER_BLOCKING 0x0 ;  /* 0x0000000000007b1d */ /* 0x000fe20000010000 */
[----:B------:R-:W-:Y:S01]  /*4bb0*/  IMAD.X R81, R15, 0x1, R11, P1 ;  /* 0x000000010f517824 */ /* 0x000fe200008e060b */
[----:B------:R-:W-:Y:S02]  /*4bc0*/  IADD3 R68, P1, R172, R12, RZ ;  /* 0x0000000cac447210 */ /* 0x000fe40007f3e0ff */
[----:B------:R-:W-:-:S03]  /*4bd0*/  ISETP.GE.AND P0, PT, R193, UR4, PT ;  /* 0x00000004c1007c0c */ /* 0x000fc6000bf06270 */
[----:B------:R-:W-:Y:S01]  /*4be0*/  IMAD.X R69, R173, 0x1, R11, P1 ;  /* 0x00000001ad457824 */ /* 0x000fe200008e060b */
[----:B-1----:R-:W-:Y:S02]  /*4bf0*/  IADD3 R74, P1, R164, R12, RZ ;  /* 0x0000000ca44a7210 */ /* 0x002fe40007f3e0ff */
[----:B------:R-:W-:-:S03]  /*4c00*/  PRMT R213, RZ, 0x7610, R213 ;  /* 0x00007610ffd57816 */ /* 0x000fc600000000d5 */
[----:B------:R-:W-:Y:S01]  /*4c10*/  IMAD.X R75, R165, 0x1, R11, P1 ;  /* 0x00000001a54b7824 */ /* 0x000fe200008e060b */
[----:B0-----:R-:W-:Y:S02]  /*4c20*/  IADD3 R60, P1, R148, R12, RZ ;  /* 0x0000000c943c7210 */ /* 0x001fe40007f3e0ff */
[----:B------:R-:W-:-:S03]  /*4c30*/  PRMT R248, RZ, 0x7610, R248 ;  /* 0x00007610fff87816 */ /* 0x000fc600000000f8 */
[----:B------:R-:W-:Y:S01]  /*4c40*/  IMAD.X R61, R149, 0x1, R11, P1 ;  /* 0x00000001953d7824 */ /* 0x000fe200008e060b */
[----:B------:R0:W2:Y:S01]  /*4c50*/  @!P0 LDG.E.U16 R213, [R80.64] ;  /* 0x0000000650d58981 */ /* 0x0000a2000c1e1500 */
[----:B------:R-:W-:-:S03]  /*4c60*/  PRMT R246, RZ, 0x7610, R246 ;  /* 0x00007610fff67816 */ /* 0x000fc600000000f6 */
[----:B------:R1:W2:Y:S01]  /*4c70*/  @!P0 LDG.E.U16 R248, [R68.64] ;  /* 0x0000000644f88981 */ /* 0x0002a2000c1e1500 */
[-C--:B------:R-:W-:Y:S02]  /*4c80*/  IADD3 R70, P2, R180, R12.reuse, RZ ;  /* 0x0000000cb4467210 */ /* 0x080fe40007f5e0ff */
[----:B------:R-:W-:Y:S01]  /*4c90*/  PRMT R242, RZ, 0x7610, R242 ;  /* 0x00007610fff27816 */ /* 0x000fe200000000f2 */
[----:B------:R4:W2:Y:S01]  /*4ca0*/  @!P0 LDG.E.U16 R246, [R74.64] ;  /* 0x000000064af68981 */ /* 0x0008a2000c1e1500 */
[-C--:B0-----:R-:W-:Y:S01]  /*4cb0*/  IADD3 R80, P1, R140, R12.reuse, RZ ;  /* 0x0000000c8c507210 */ /* 0x081fe20007f3e0ff */
[--C-:B------:R-:W-:Y:S01]  /*4cc0*/  IMAD.X R71, R181, 0x1, R11.reuse, P2 ;  /* 0x00000001b5477824 */ /* 0x100fe200010e060b */
[----:B------:R-:W-:Y:S02]  /*4cd0*/  PRMT R250, RZ, 0x7610, R250 ;  /* 0x00007610fffa7816 */ /* 0x000fe400000000fa */
[----:B------:R0:W2:Y:S01]  /*4ce0*/  @!P0 LDG.E.U16 R242, [R60.64] ;  /* 0x000000063cf28981 */ /* 0x0000a2000c1e1500 */
[----:B------:R-:W-:Y:S01]  /*4cf0*/  IMAD.X R81, R141, 0x1, R11, P1 ;  /* 0x000000018d517824 */ /* 0x000fe200008e060b */
[----:B-1----:R-:W-:-:S02]  /*4d00*/  IADD3 R68, P1, R124, R12, RZ ;  /* 0x0000000c7c447210 */ /* 0x002fc40007f3e0ff */
[-C--:B------:R-:W-:Y:S01]  /*4d10*/  IADD3 R72, P2, R156, R12.reuse, RZ ;  /* 0x0000000c9c487210 */ /* 0x080fe20007f5e0ff */
[----:B------:R1:W2:Y:S02]  /*4d20*/  @!P0 LDG.E.U16 R250, [R70.64] ;  /* 0x0000000646fa8981 */ /* 0x0002a4000c1e1500 */
[--C-:B------:R-:W-:Y:S01]  /*4d30*/  IMAD.X R69, R125, 0x1, R11.reuse, P1 ;  /* 0x000000017d457824 */ /* 0x100fe200008e060b */
[-C--:B----4-:R-:W-:Y:S01]  /*4d40*/  IADD3 R74, P1, R116, R12.reuse, RZ ;  /* 0x0000000c744a7210 */ /* 0x090fe20007f3e0ff */
[--C-:B------:R-:W-:Y:S01]  /*4d50*/  IMAD.X R73, R157, 0x1, R11.reuse, P2 ;  /* 0x000000019d497824 */ /* 0x100fe200010e060b */
[----:B------:R-:W-:Y:S02]  /*4d60*/  PRMT R240, RZ, 0x7610, R240 ;  /* 0x00007610fff07816 */ /* 0x000fe400000000f0 */
[----:B------:R-:W-:Y:S01]  /*4d70*/  PRMT R244, RZ, 0x7610, R244 ;  /* 0x00007610fff47816 */ /* 0x000fe200000000f4 */
[----:B------:R-:W-:Y:S01]  /*4d80*/  IMAD.X R75, R117, 0x1, R11, P1 ;  /* 0x00000001754b7824 */ /* 0x000fe200008e060b */
[----:B0-----:R-:W-:-:S02]  /*4d90*/  IADD3 R60, P1, R100, R12, RZ ;  /* 0x0000000c643c7210 */ /* 0x001fc40007f3e0ff */
[-C--:B-1----:R-:W-:Y:S01]  /*4da0*/  IADD3 R70, P2, R132, R12.reuse, RZ ;  /* 0x0000000c84467210 */ /* 0x082fe20007f5e0ff */
[----:B------:R0:W4:Y:S01]  /*4db0*/  @!P0 LDG.E.U16 R240, [R80.64] ;  /* 0x0000000650f08981 */ /* 0x000122000c1e1500 */
[----:B------:R-:W-:Y:S01]  /*4dc0*/  PRMT R236, RZ, 0x7610, R236 ;  /* 0x00007610ffec7816 */ /* 0x000fe200000000ec */
[--C-:B------:R-:W-:Y:S02]  /*4dd0*/  IMAD.X R61, R101, 0x1, R11.reuse, P1 ;  /* 0x00000001653d7824 */ /* 0x100fe400008e060b */
[----:B------:R1:W2:Y:S01]  /*4de0*/  @!P0 LDG.E.U16 R244, [R72.64] ;  /* 0x0000000648f48981 */ /* 0x0002a2000c1e1500 */
[----:B------:R-:W-:Y:S01]  /*4df0*/  IMAD.X R71, R133, 0x1, R11, P2 ;  /* 0x0000000185477824 */ /* 0x000fe200010e060b */
[----:B------:R-:W-:Y:S02]  /*4e00*/  PRMT R232, RZ, 0x7610, R232 ;  /* 0x00007610ffe87816 */ /* 0x000fe400000000e8 */
[----:B------:R1:W2:Y:S01]  /*4e10*/  @!P0 LDG.E.U16 R236, [R68.64] ;  /* 0x0000000644ec8981 */ /* 0x0002a2000c1e1500 */
[----:B0-----:R-:W-:-:S02]  /*4e20*/  IADD3 R80, P1, R52, R12, RZ ;  /* 0x0000000c34507210 */ /* 0x001fc40007f3e0ff */
[----:B-1----:R-:W-:-:S03]  /*4e30*/  IADD3 R72, P2, R108, R12, RZ ;  /* 0x0000000c6c487210 */ /* 0x002fc60007f5e0ff */
[--C-:B------:R-:W-:Y:S01]  /*4e40*/  IMAD.X R81, R53, 0x1, R11.reuse, P1 ;  /* 0x0000000135517824 */ /* 0x100fe200008e060b */
[----:B------:R-:W-:Y:S02]  /*4e50*/  PRMT R238, RZ, 0x7610, R238 ;  /* 0x00007610ffee7816 */ /* 0x000fe400000000ee */
[----:B------:R-:W-:Y:S01]  /*4e60*/  IADD3 R68, P1, R36, R12, RZ ;  /* 0x0000000c24447210 */ /* 0x000fe20007f3e0ff */
[--C-:B------:R-:W-:Y:S01]  /*4e70*/  IMAD.X R73, R109, 0x1, R11.reuse, P2 ;  /* 0x000000016d497824 */ /* 0x100fe200010e060b */
[----:B------:R-:W-:Y:S02]  /*4e80*/  PRMT R228, RZ, 0x7610, R228 ;  /* 0x00007610ffe47816 */ /* 0x000fe400000000e4 */
[----:B------:R0:W2:Y:S01]  /*4e90*/  @!P0 LDG.E.U16 R238, [R70.64] ;  /* 0x0000000646ee8981 */ /* 0x0000a2000c1e1500 */
[----:B------:R-:W-:Y:S01]  /*4ea0*/  IMAD.X R69, R37, 0x1, R11, P1 ;  /* 0x0000000125457824 */ /* 0x000fe200008e060b */
[----:B------:R-:W-:Y:S02]  /*4eb0*/  PRMT R234, RZ, 0x7610, R234 ;  /* 0x00007610ffea7816 */ /* 0x000fe400000000ea */
[----:B------:R1:W2:Y:S01]  /*4ec0*/  @!P0 LDG.E.U16 R232, [R72.64] ;  /* 0x0000000648e88981 */ /* 0x0002a2000c1e1500 */
[----:B------:R-:W-:-:S02]  /*4ed0*/  PRMT R224, RZ, 0x7610, R224 ;  /* 0x00007610ffe07816 */ /* 0x000fc400000000e0 */
[----:B------:R-:W-:Y:S01]  /*4ee0*/  PRMT R230, RZ, 0x7610, R230 ;  /* 0x00007610ffe67816 */ /* 0x000fe200000000e6 */
[----:B------:R1:W2:Y:S01]  /*4ef0*/  @!P0 LDG.E.U16 R228, [R80.64] ;  /* 0x0000000650e48981 */ /* 0x0002a2000c1e1500 */
[----:B0-----:R-:W-:-:S03]  /*4f00*/  IADD3 R70, P2, R44, R12, RZ ;  /* 0x0000000c2c467210 */ /* 0x001fc60007f5e0ff */
[----:B------:R0:W2:Y:S01]  /*4f10*/  @!P0 LDG.E.U16 R234, [R74.64] ;  /* 0x000000064aea8981 */ /* 0x0000a2000c1e1500 */
[-C--:B-1----:R-:W-:Y:S01]  /*4f20*/  IADD3 R72, P1, R20, R12.reuse, RZ ;  /* 0x0000000c14487210 */ /* 0x082fe20007f3e0ff */
[--C-:B------:R-:W-:Y:S02]  /*4f30*/  IMAD.X R71, R45, 0x1, R11.reuse, P2 ;  /* 0x000000012d477824 */ /* 0x100fe400010e060b */
[----:B------:R1:W2:Y:S02]  /*4f40*/  @!P0 LDG.E.U16 R224, [R68.64] ;  /* 0x0000000644e08981 */ /* 0x0002a4000c1e1500 */
[--C-:B------:R-:W-:Y:S01]  /*4f50*/  IMAD.X R73, R21, 0x1, R11.reuse, P1 ;  /* 0x0000000115497824 */ /* 0x100fe200008e060b */
[-C--:B------:R-:W-:Y:S01]  /*4f60*/  IADD3 R80, P1, R170, R12.reuse, RZ ;  /* 0x0000000caa507210 */ /* 0x080fe20007f3e0ff */
[----:B------:R1:W2:Y:S01]  /*4f70*/  @!P0 LDG.E.U16 R230, [R60.64] ;  /* 0x000000063ce68981 */ /* 0x0002a2000c1e1500 */
[-C--:B0-----:R-:W-:Y:S02]  /*4f80*/  IADD3 R74, P2, R28, R12.reuse, RZ ;  /* 0x0000000c1c4a7210 */ /* 0x081fe40007f5e0ff */
[----:B------:R-:W-:Y:S01]  /*4f90*/  PRMT R222, RZ, 0x7610, R222 ;  /* 0x00007610ffde7816 */ /* 0x000fe200000000de */
[--C-:B------:R-:W-:Y:S01]  /*4fa0*/  IMAD.X R81, R171, 0x1, R11.reuse, P1 ;  /* 0x00000001ab517824 */ /* 0x100fe200008e060b */
[-C--:B-1----:R-:W-:Y:S01]  /*4fb0*/  IADD3 R68, P1, R154, R12.reuse, RZ ;  /* 0x0000000c9a447210 */ /* 0x082fe20007f3e0ff */
[----:B------:R-:W-:Y:S01]  /*4fc0*/  IMAD.X R75, R29, 0x1, R11, P2 ;  /* 0x000000011d4b7824 */ /* 0x000fe200010e060b */
[----:B------:R-:W-:-:S04]  /*4fd0*/  IADD3 R60, P2, R178, R12, RZ ;  /* 0x0000000cb23c7210 */ /* 0x000fc80007f5e0ff */
[----:B------:R0:W2:Y:S01]  /*4fe0*/  @!P0 LDG.E.U16 R222, [R74.64] ;  /* 0x000000064ade8981 */ /* 0x0000a2000c1e1500 */
[----:B------:R-:W-:Y:S01]  /*4ff0*/  PRMT R245, RZ, 0x7610, R245 ;  /* 0x00007610fff57816 */ /* 0x000fe200000000f5 */
[--C-:B------:R-:W-:Y:S02]  /*5000*/  IMAD.X R69, R155, 0x1, R11.reuse, P1 ;  /* 0x000000019b457824 */ /* 0x100fe400008e060b */
[----:B------:R-:W-:Y:S01]  /*5010*/  IMAD.X R61, R179, 0x1, R11, P2 ;  /* 0x00000001b33d7824 */ /* 0x000fe200010e060b */
[----:B------:R-:W-:-:S04]  /*5020*/  PRMT R243, RZ, 0x7610, R243 ;  /* 0x00007610fff37816 */ /* 0x000fc800000000f3 */
[----:B------:R1:W2:Y:S01]  /*5030*/  @!P0 LDG.E.U16 R245, [R60.64] ;  /* 0x000000063cf58981 */ /* 0x0002a2000c1e1500 */
[-C--:B0-----:R-:W-:Y:S02]  /*5040*/  IADD3 R74, P1, R146, R12.reuse, RZ ;  /* 0x0000000c924a7210 */ /* 0x081fe40007f3e0ff */
[----:B------:R-:W-:Y:S01]  /*5050*/  PRMT R239, RZ, 0x7610, R239 ;  /* 0x00007610ffef7816 */ /* 0x000fe200000000ef */
[----:B------:R0:W2:Y:S02]  /*5060*/  @!P0 LDG.E.U16 R243, [R80.64] ;  /* 0x0000000650f38981 */ /* 0x0000a4000c1e1500 */
[----:B------:R-:W-:Y:S01]  /*5070*/  IMAD.X R75, R147, 0x1, R11, P1 ;  /* 0x00000001934b7824 */ /* 0x000fe200008e060b */
[----:B------:R-:W-:Y:S02]  /*5080*/  PRMT R237, RZ, 0x7610, R237 ;  /* 0x00007610ffed7816 */ /* 0x000fe400000000ed */
[----:B------:R0:W2:Y:S01]  /*5090*/  @!P0 LDG.E.U16 R239, [R68.64] ;  /* 0x0000000644ef8981 */ /* 0x0000a2000c1e1500 */
[----:B-1----:R-:W-:-:S02]  /*50a0*/  IADD3 R60, P1, R130, R12, RZ ;  /* 0x0000000c823c7210 */ /* 0x002fc40007f3e0ff */
[----:B------:R-:W-:Y:S01]  /*50b0*/  PRMT R233, RZ, 0x7610, R233 ;  /* 0x00007610ffe97816 */ /* 0x000fe200000000e9 */
[----:B------:R1:W2:Y:S02]  /*50c0*/  @!P0 LDG.E.U16 R237, [R74.64] ;  /* 0x000000064aed8981 */ /* 0x0002a4000c1e1500 */
[----:B------:R-:W-:Y:S01]  /*50d0*/  IMAD.X R61, R131, 0x1, R11, P1 ;  /* 0x00000001833d7824 */ /* 0x000fe200008e060b */
[-C--:B0-----:R-:W-:Y:S02]  /*50e0*/  IADD3 R80, P1, R122, R12.reuse, RZ ;  /* 0x0000000c7a507210 */ /* 0x081fe40007f3e0ff */
[----:B------:R-:W-:Y:S02]  /*50f0*/  PRMT R231, RZ, 0x7610, R231 ;  /* 0x00007610ffe77816 */ /* 0x000fe400000000e7 */
[----:B------:R0:W2:Y:S01]  /*5100*/  @!P0 LDG.E.U16 R233, [R60.64] ;  /* 0x000000063ce98981 */ /* 0x0000a2000c1e1500 */
[----:B------:R-:W-:Y:S01]  /*5110*/  IMAD.X R81, R123, 0x1, R11, P1 ;  /* 0x000000017b517824 */ /* 0x000fe200008e060b */
[----:B------:R-:W-:-:S02]  /*5120*/  IADD3 R68, P1, R106, R12, RZ ;  /* 0x0000000c6a447210 */ /* 0x000fc40007f3e0ff */
[----:B------:R-:W-:Y:S02]  /*5130*/  PRMT R226, RZ, 0x7610, R226 ;  /* 0x00007610ffe27816 */ /* 0x000fe400000000e2 */
[----:B------:R0:W2:Y:S01]  /*5140*/  @!P0 LDG.E.U16 R231, [R80.64] ;  /* 0x0000000650e78981 */ /* 0x0000a2000c1e1500 */
[----:B------:R-:W-:Y:S01]  /*5150*/  IMAD.X R69, R107, 0x1, R11, P1 ;  /* 0x000000016b457824 */ /* 0x000fe200008e060b */
[-C--:B-1----:R-:W-:Y:S02]  /*5160*/  IADD3 R74, P1, R58, R12.reuse, RZ ;  /* 0x0000000c3a4a7210 */ /* 0x082fe40007f3e0ff */
[----:B------:R-:W-:Y:S01]  /*5170*/  PRMT R227, RZ, 0x7610, R227 ;  /* 0x00007610ffe37816 */ /* 0x000fe200000000e3 */
[----:B------:R1:W2:Y:S02]  /*5180*/  @!P0 LDG.E.U16 R226, [R70.64] ;  /* 0x0000000646e28981 */ /* 0x0002a4000c1e1500 */
[----:B------:R-:W-:Y:S01]  /*5190*/  IMAD.X R75, R59, 0x1, R11, P1 ;  /* 0x000000013b4b7824 */ /* 0x000fe200008e060b */
[----:B0-----:R-:W-:-:S02]  /*51a0*/  IADD3 R60, P1, R42, R12, RZ ;  /* 0x0000000c2a3c7210 */ /* 0x001fc40007f3e0ff */
[----:B------:R-:W-:Y:S01]  /*51b0*/  PRMT R220, RZ, 0x7610, R220 ;  /* 0x00007610ffdc7816 */ /* 0x000fe200000000dc */
[----:B------:R0:W2:Y:S02]  /*51c0*/  @!P0 LDG.E.U16 R227, [R68.64] ;  /* 0x0000000644e38981 */ /* 0x0000a4000c1e1500 */
[----:B------:R-:W-:Y:S01]  /*51d0*/  IMAD.X R61, R43, 0x1, R11, P1 ;  /* 0x000000012b3d7824 */ /* 0x000fe200008e060b */
[-C--:B------:R-:W-:Y:S02]  /*51e0*/  IADD3 R80, P1, R34, R12.reuse, RZ ;  /* 0x0000000c22507210 */ /* 0x080fe40007f3e0ff */
[-C--:B-1----:R-:W-:Y:S01]  /*51f0*/  IADD3 R70, P2, R162, R12.reuse, RZ ;  /* 0x0000000ca2467210 */ /* 0x082fe20007f5e0ff */
[----:B------:R1:W2:Y:S01]  /*5200*/  @!P0 LDG.E.U16 R220, [R72.64] ;  /* 0x0000000648dc8981 */ /* 0x0002a2000c1e1500 */
[----:B------:R-:W-:Y:S01]  /*5210*/  PRMT R225, RZ, 0x7610, R225 ;  /* 0x00007610ffe17816 */ /* 0x000fe200000000e1 */
[----:B------:R-:W-:Y:S01]  /*5220*/  IMAD.X R81, R35, 0x1, R11, P1 ;  /* 0x0000000123517824 */ /* 0x000fe200008e060b */
[----:B------:R-:W-:Y:S01]  /*5230*/  PRMT R241, RZ, 0x7610, R241 ;  /* 0x00007610fff17816 */ /* 0x000fe200000000f1 */
[----:B------:R-:W-:Y:S01]  /*5240*/  IMAD.X R71, R163, 0x1, R11, P2 ;  /* 0x00000001a3477824 */ /* 0x000fe200010e060b */
[----:B0-----:R-:W-:-:S02]  /*5250*/  IADD3 R68, P1, R18, R12, RZ ;  /* 0x0000000c12447210 */ /* 0x001fc40007f3e0ff */
[----:B------:R0:W2:Y:S01]  /*5260*/  @!P0 LDG.E.U16 R225, [R74.64] ;  /* 0x000000064ae18981 */ /* 0x0000a2000c1e1500 */
[-C--:B-1----:R-:W-:Y:S02]  /*5270*/  IADD3 R72, P2, R138, R12.reuse, RZ ;  /* 0x0000000c8a487210 */ /* 0x082fe40007f5e0ff */
[----:B------:R-:W-:Y:S01]  /*5280*/  IMAD.X R69, R19, 0x1, R11, P1 ;  /* 0x0000000113457824 */ /* 0x000fe200008e060b */
[----:B------:R-:W-:Y:S01]  /*5290*/  PRMT R221, RZ, 0x7610, R221 ;  /* 0x00007610ffdd7816 */ /* 0x000fe200000000dd */
[----:B------:R1:W2:Y:S01]  /*52a0*/  @!P0 LDG.E.U16 R241, [R70.64] ;  /* 0x0000000646f18981 */ /* 0x0002a2000c1e1500 */
[----:B------:R-:W-:Y:S01]  /*52b0*/  PRMT R235, RZ, 0x7610, R235 ;  /* 0x00007610ffeb7816 */ /* 0x000fe200000000eb */
[----:B------:R-:W-:Y:S01]  /*52c0*/  IMAD.X R73, R139, 0x1, R11, P2 ;  /* 0x000000018b497824 */ /* 0x000fe200010e060b */
[----:B0-----:R-:W-:Y:S02]  /*52d0*/  IADD3 R74, P1, R176, R12, RZ ;  /* 0x0000000cb04a7210 */ /* 0x001fe40007f3e0ff */
[----:B------:R0:W2:Y:S01]  /*52e0*/  @!P0 LDG.E.U16 R221, [R60.64] ;  /* 0x000000063cdd8981 */ /* 0x0000a2000c1e1500 */
[----:B------:R-:W-:-:S02]  /*52f0*/  PRMT R219, RZ, 0x7610, R219 ;  /* 0x00007610ffdb7816 */ /* 0x000fc400000000db */
[-C--:B-1----:R-:W-:Y:S01]  /*5300*/  IADD3 R70, P2, R114, R12.reuse, RZ ;  /* 0x0000000c72467210 */ /* 0x082fe20007f5e0ff */
[----:B------:R-:W-:Y:S01]  /*5310*/  IMAD.X R75, R177, 0x1, R11, P1 ;  /* 0x00000001b14b7824 */ /* 0x000fe200008e060b */
[----:B------:R1:W2:Y:S01]  /*5320*/  @!P0 LDG.E.U16 R235, [R72.64] ;  /* 0x0000000648eb8981 */ /* 0x0002a2000c1e1500 */
[----:B------:R-:W-:Y:S02]  /*5330*/  PRMT R229, RZ, 0x7610, R229 ;  /* 0x00007610ffe57816 */ /* 0x000fe400000000e5 */
[----:B------:R-:W-:Y:S01]  /*5340*/  IMAD.X R71, R115, 0x1, R11, P2 ;  /* 0x0000000173477824 */ /* 0x000fe200010e060b */
[-C--:B0-----:R-:W-:Y:S01]  /*5350*/  IADD3 R60, P1, R160, R12.reuse, RZ ;  /* 0x0000000ca03c7210 */ /* 0x081fe20007f3e0ff */
[----:B------:R0:W2:Y:S01]  /*5360*/  @!P0 LDG.E.U16 R219, [R80.64] ;  /* 0x0000000650db8981 */ /* 0x0000a2000c1e1500 */
[----:B------:R-:W-:Y:S02]  /*5370*/  PRMT R215, RZ, 0x7610, R215 ;  /* 0x00007610ffd77816 */ /* 0x000fe400000000d7 */
[----:B-1----:R-:W-:Y:S01]  /*5380*/  IADD3 R72, P2, R50, R12, RZ ;  /* 0x0000000c32487210 */ /* 0x002fe20007f5e0ff */
[----:B------:R-:W-:Y:S01]  /*5390*/  IMAD.X R61, R161, 0x1, R11, P1 ;  /* 0x00000001a13d7824 */ /* 0x000fe200008e060b */
[----:B------:R1:W2:Y:S01]  /*53a0*/  @!P0 LDG.E.U16 R229, [R70.64] ;  /* 0x0000000646e58981 */ /* 0x0002a2000c1e1500 */
[----:B------:R-:W-:-:S02]  /*53b0*/  PRMT R223, RZ, 0x7610, R223 ;  /* 0x00007610ffdf7816 */ /* 0x000fc400000000df */
[--C-:B------:R-:W-:Y:S01]  /*53c0*/  IMAD.X R73, R51, 0x1, R11.reuse, P2 ;  /* 0x0000000133497824 */ /* 0x100fe200010e060b */
[-C--:B0-----:R-:W-:Y:S01]  /*53d0*/  IADD3 R80, P1, R152, R12.reuse, RZ ;  /* 0x0000000c98507210 */ /* 0x081fe20007f3e0ff */
[----:B------:R0:W2:Y:S01]  /*53e0*/  @!P0 LDG.E.U16 R215, [R68.64] ;  /* 0x0000000644d78981 */ /* 0x0000a2000c1e1500 */
[----:B------:R-:W-:Y:S02]  /*53f0*/  PRMT R214, RZ, 0x7610, R214 ;  /* 0x00007610ffd67816 */ /* 0x000fe400000000d6 */
[-C--:B-1----:R-:W-:Y:S01]  /*5400*/  IADD3 R70, P2, R26, R12.reuse, RZ ;  /* 0x0000000c1a467210 */ /* 0x082fe20007f5e0ff */
[----:B------:R-:W-:Y:S01]  /*5410*/  IMAD.X R81, R153, 0x1, R11, P1 ;  /* 0x0000000199517824 */ /* 0x000fe200008e060b */
[----:B------:R1:W2:Y:S01]  /*5420*/  @!P0 LDG.E.U16 R223, [R72.64] ;  /* 0x0000000648df8981 */ /* 0x0002a2000c1e1500 */
[----:B------:R-:W-:Y:S02]  /*5430*/  PRMT R217, RZ, 0x7610, R217 ;  /* 0x00007610ffd97816 */ /* 0x000fe400000000d9 */
[----:B------:R-:W-:Y:S01]  /*5440*/  IMAD.X R71, R27, 0x1, R11, P2 ;  /* 0x000000011b477824 */ /* 0x000fe200010e060b */
[----:B0-----:R-:W-:Y:S01]  /*5450*/  IADD3 R68, P1, R136, R12, RZ ;  /* 0x0000000c88447210 */ /* 0x001fe20007f3e0ff */
[----:B------:R0:W2:Y:S01]  /*5460*/  @!P0 LDG.E.U16 R214, [R60.64] ;  /* 0x000000063cd68981 */ /* 0x0000a2000c1e1500 */
[----:B------:R-:W-:-:S02]  /*5470*/  PRMT R216, RZ, 0x7610, R216 ;  /* 0x00007610ffd87816 */ /* 0x000fc400000000d8 */
[-C--:B-1----:R-:W-:Y:S01]  /*5480*/  IADD3 R72, P2, R168, R12.reuse, RZ ;  /* 0x0000000ca8487210 */ /* 0x082fe20007f5e0ff */
[--C-:B------:R-:W-:Y:S01]  /*5490*/  IMAD.X R69, R137, 0x1, R11.reuse, P1 ;  /* 0x0000000189457824 */ /* 0x100fe200008e060b */
[----:B------:R1:W2:Y:S03]  /*54a0*/  @!P0 LDG.E.U16 R217, [R70.64] ;  /* 0x0000000646d98981 */ /* 0x0002a6000c1e1500 */
[--C-:B------:R-:W-:Y:S01]  /*54b0*/  IMAD.X R73, R169, 0x1, R11.reuse, P2 ;  /* 0x00000001a9497824 */ /* 0x100fe200010e060b */
[-C--:B0-----:R-:W-:Y:S02]  /*54c0*/  IADD3 R60, P1, R128, R12.reuse, RZ ;  /* 0x0000000c803c7210 */ /* 0x081fe40007f3e0ff */
[----:B------:R-:W-:Y:S02]  /*54d0*/  PRMT R210, RZ, 0x7610, R210 ;  /* 0x00007610ffd27816 */ /* 0x000fe400000000d2 */
[----:B------:R0:W2:Y:S01]  /*54e0*/  @!P0 LDG.E.U16 R216, [R72.64] ;  /* 0x0000000648d88981 */ /* 0x0000a2000c1e1500 */
[----:B-1----:R-:W-:Y:S01]  /*54f0*/  IADD3 R70, P2, R144, R12, RZ ;  /* 0x0000000c90467210 */ /* 0x002fe20007f5e0ff */
[----:B------:R-:W-:-:S04]  /*5500*/  IMAD.X R61, R129, 0x1, R11, P1 ;  /* 0x00000001813d7824 */ /* 0x000fc800008e060b */
[--C-:B------:R-:W-:Y:S01]  /*5510*/  IMAD.X R71, R145, 0x1, R11.reuse, P2 ;  /* 0x0000000191477824 */ /* 0x100fe200010e060b */
[----:B0-----:R-:W-:Y:S02]  /*5520*/  IADD3 R72, P1, R112, R12, RZ ;  /* 0x0000000c70487210 */ /* 0x001fe40007f3e0ff */
[----:B------:R-:W-:Y:S02]  /*5530*/  PRMT R208, RZ, 0x7610, R208 ;  /* 0x00007610ffd07816 */ /* 0x000fe400000000d0 */
[----:B------:R0:W2:Y:S01]  /*5540*/  @!P0 LDG.E.U16 R210, [R70.64] ;  /* 0x0000000646d28981 */ /* 0x0000a2000c1e1500 */
[----:B------:R-:W-:Y:S01]  /*5550*/  IMAD.X R73, R113, 0x1, R11, P1 ;  /* 0x0000000171497824 */ /* 0x000fe200008e060b */
[----:B------:R-:W-:Y:S02]  /*5560*/  PRMT R206, RZ, 0x7610, R206 ;  /* 0x00007610ffce7816 */ /* 0x000fe400000000ce */
[----:B------:R1:W2:Y:S01]  /*5570*/  @!P0 LDG.E.U16 R208, [R68.64] ;  /* 0x0000000644d08981 */ /* 0x0002a2000c1e1500 */
[----:B------:R-:W-:-:S03]  /*5580*/  PRMT R212, RZ, 0x7610, R212 ;  /* 0x00007610ffd47816 */ /* 0x000fc600000000d4 */
[----:B------:R1:W2:Y:S01]  /*5590*/  @!P0 LDG.E.U16 R206, [R60.64] ;  /* 0x000000063cce8981 */ /* 0x0002a2000c1e1500 */
[----:B0-----:R-:W-:-:S03]  /*55a0*/  IADD3 R70, P1, R104, R12, RZ ;  /* 0x0000000c68467210 */ /* 0x001fc60007f3e0ff */
[----:B------:R0:W2:Y:S02]  /*55b0*/  @!P0 LDG.E.U16 R212, [R80.64] ;  /* 0x0000000650d48981 */ /* 0x0000a4000c1e1500 */
[----:B------:R-:W-:Y:S01]  /*55c0*/  IMAD.X R71, R105, 0x1, R11, P1 ;  /* 0x0000000169477824 */ /* 0x000fe200008e060b */
[----:B-1----:R-:W-:-:S05]  /*55d0*/  IADD3 R68, P1, R56, R12, RZ ;  /* 0x0000000c38447210 */ /* 0x002fca0007f3e0ff */
[--C-:B------:R-:W-:Y:S01]  /*55e0*/  IMAD.X R69, R57, 0x1, R11.reuse, P1 ;  /* 0x0000000139457824 */ /* 0x100fe200008e060b */
[----:B------:R-:W-:Y:S02]  /*55f0*/  IADD3 R60, P1, R48, R12, RZ ;  /* 0x0000000c303c7210 */ /* 0x000fe40007f3e0ff */
[----:B0-----:R-:W-:Y:S02]  /*5600*/  PRMT R80, RZ, 0x7610, R80 ;  /* 0x00007610ff507816 */ /* 0x001fe40000000050 */
[----:B------:R-:W-:Y:S01]  /*5610*/  PRMT R218, RZ, 0x7610, R218 ;  /* 0x00007610ffda7816 */ /* 0x000fe200000000da */
[----:B------:R-:W-:Y:S01]  /*5620*/  IMAD.X R61, R49, 0x1, R11, P1 ;  /* 0x00000001313d7824 */ /* 0x000fe200008e060b */
[----:B------:R-:W-:-:S04]  /*5630*/  PRMT R96, RZ, 0x7610, R96 ;  /* 0x00007610ff607816 */ /* 0x000fc80000000060 */
[----:B------:R0:W2:Y:S01]  /*5640*/  @!P0 LDG.E.U16 R80, [R60.64] ;  /* 0x000000063c508981 */ /* 0x0000a2000c1e1500 */
[----:B------:R-:W-:-:S03]  /*5650*/  PRMT R98, RZ, 0x7610, R98 ;  /* 0x00007610ff627816 */ /* 0x000fc60000000062 */
[----:B------:R1:W2:Y:S01]  /*5660*/  @!P0 LDG.E.U16 R218, [R74.64] ;  /* 0x000000064ada8981 */ /* 0x0002a2000c1e1500 */
[----:B------:R-:W-:Y:S02]  /*5670*/  PRMT R204, RZ, 0x7610, R204 ;  /* 0x00007610ffcc7816 */ /* 0x000fe400000000cc */
[----:B------:R-:W-:Y:S01]  /*5680*/  PRMT R82, RZ, 0x7610, R82 ;  /* 0x00007610ff527816 */ /* 0x000fe20000000052 */
[----:B------:R3:W2:Y:S01]  /*5690*/  @!P0 LDG.E.U16 R96, [R70.64] ;  /* 0x0000000646608981 */ /* 0x0006a2000c1e1500 */
[----:B0-----:R-:W-:-:S03]  /*56a0*/  IADD3 R60, P1, R40, R12, RZ ;  /* 0x0000000c283c7210 */ /* 0x001fc60007f3e0ff */
[----:B------:R0:W2:Y:S01]  /*56b0*/  @!P0 LDG.E.U16 R98, [R72.64] ;  /* 0x0000000648628981 */ /* 0x0000a2000c1e1500 */
[-C--:B-1----:R-:W-:Y:S01]  /*56c0*/  IADD3 R74, P2, R120, R12.reuse, RZ ;  /* 0x0000000c784a7210 */ /* 0x082fe20007f5e0ff */
[--C-:B------:R-:W-:Y:S02]  /*56d0*/  IMAD.X R61, R41, 0x1, R11.reuse, P1 ;  /* 0x00000001293d7824 */ /* 0x100fe400008e060b */
[----:B------:R1:W2:Y:S01]  /*56e0*/  @!P0 LDG.E.U16 R82, [R68.64] ;  /* 0x0000000644528981 */ /* 0x0002a2000c1e1500 */
[----:B---3--:R-:W-:Y:S01]  /*56f0*/  IADD3 R70, P1, R32, R12, RZ ;  /* 0x0000000c20467210 */ /* 0x008fe20007f3e0ff */
[----:B------:R-:W-:Y:S01]  /*5700*/  IMAD.X R75, R121, 0x1, R11, P2 ;  /* 0x00000001794b7824 */ /* 0x000fe200010e060b */
[----:B0-----:R-:W-:-:S03]  /*5710*/  PRMT R72, RZ, 0x7610, R72 ;  /* 0x00007610ff487816 */ /* 0x001fc60000000048 */
[----:B------:R-:W-:Y:S01]  /*5720*/  IMAD.X R71, R33, 0x1, R11, P1 ;  /* 0x0000000121477824 */ /* 0x000fe200008e060b */
[----:B------:R0:W3:Y:S01]  /*5730*/  @!P0 LDG.E.U16 R204, [R74.64] ;  /* 0x000000064acc8981 */ /* 0x0000e2000c1e1500 */
[----:B-1----:R-:W-:-:S03]  /*5740*/  IADD3 R68, P1, R24, R12, RZ ;  /* 0x0000000c18447210 */ /* 0x002fc60007f3e0ff */
[----:B------:R1:W3:Y:S01]  /*5750*/  @!P0 LDG.E.U16 R72, [R70.64] ;  /* 0x0000000646488981 */ /* 0x0002e2000c1e1500 */
[----:B0-----:R-:W-:Y:S01]  /*5760*/  PRMT R74, RZ, 0x7610, R74 ;  /* 0x00007610ff4a7816 */ /* 0x001fe2000000004a */
[----:B------:R-:W-:Y:S01]  /*5770*/  IMAD.X R69, R25, 0x1, R11, P1 ;  /* 0x0000000119457824 */ /* 0x000fe200008e060b */
[----:B-1----:R-:W-:-:S04]  /*5780*/  PRMT R70, RZ, 0x7610, R70 ;  /* 0x00007610ff467816 */ /* 0x002fc80000000046 */
[----:B------:R0:W3:Y:S04]  /*5790*/  @!P0 LDG.E.U16 R74, [R60.64] ;  /* 0x000000063c4a8981 */ /* 0x0000e8000c1e1500 */
[----:B------:R1:W3:Y:S01]  /*57a0*/  @!P0 LDG.E.U16 R70, [R68.64] ;  /* 0x0000000644468981 */ /* 0x0002e2000c1e1500 */
[----:B0-----:R-:W-:Y:S02]  /*57b0*/  IADD3 R60, P1, R16, R12, RZ ;  /* 0x0000000c103c7210 */ /* 0x001fe40007f3e0ff */
[----:B-1----:R-:W-:-:S03]  /*57c0*/  PRMT R68, RZ, 0x7610, R68 ;  /* 0x00007610ff447816 */ /* 0x002fc60000000044 */
[----:B------:R-:W-:-:S05]  /*57d0*/  IMAD.X R61, R17, 0x1, R11, P1 ;  /* 0x00000001113d7824 */ /* 0x000fca00008e060b */
[----:B------:R0:W3:Y:S01]  /*57e0*/  @!P0 LDG.E.U16 R68, [R60.64] ;  /* 0x000000063c448981 */ /* 0x0000e2000c1e1500 */
[----:B------:R-:W-:Y:S02]  /*57f0*/  PRMT R211, RZ, 0x7610, R211 ;  /* 0x00007610ffd37816 */ /* 0x000fe400000000d3 */
[----:B0-----:R-:W-:-:S05]  /*5800*/  IADD3 R60, P1, R174, R12, RZ ;  /* 0x0000000cae3c7210 */ /* 0x001fca0007f3e0ff */
        /* <DEDUP_REMOVED lines=48> */
[----:B------:R-:W-:Y:S01]  /*5b10*/  IMAD.X R61, R39, 0x1, R11, P1 ;  /* 0x00000001273d7824 */ /* 0x000fe200008e060b */
[----:B--2---:R0:W-:Y:S04]  /*5b20*/  STS.U16 [R189+0x4000], R67 ;  /* 0x00400043bd007388 */ /* 0x0041e80000000400 */
[----:B------:R1:W2:Y:S01]  /*5b30*/  @!P0 LDG.E.U16 R69, [R60.64] ;  /* 0x000000063c458981 */ /* 0x0002a2000c1e1500 */
[----:B0-----:R-:W-:Y:S02]  /*5b40*/  PRMT R67, RZ, 0x7610, R67 ;  /* 0x00007610ff437816 */ /* 0x001fe40000000043 */
[----:B-1----:R-:W-:-:S05]  /*5b50*/  IADD3 R60, P1, R30, R12, RZ ;  /* 0x0000000c1e3c7210 */ /* 0x002fca0007f3e0ff */
[----:B------:R-:W-:Y:S01]  /*5b60*/  IMAD.X R61, R31, 0x1, R11, P1 ;  /* 0x000000011f3d7824 */ /* 0x000fe200008e060b */
[----:B------:R0:W-:Y:S04]  /*5b70*/  STS.U16 [R189+0x4100], R65 ;  /* 0x00410041bd007388 */ /* 0x0001e80000000400 */
[----:B------:R1:W2:Y:S01]  /*5b80*/  @!P0 LDG.E.U16 R67, [R60.64] ;  /* 0x000000063c438981 */ /* 0x0002a2000c1e1500 */
[----:B0-----:R-:W-:Y:S02]  /*5b90*/  PRMT R65, RZ, 0x7610, R65 ;  /* 0x00007610ff417816 */ /* 0x001fe40000000041 */
[----:B-1----:R-:W-:-:S05]  /*5ba0*/  IADD3 R60, P1, R22, R12, RZ ;  /* 0x0000000c163c7210 */ /* 0x002fca0007f3e0ff */
[----:B------:R-:W-:-:S05]  /*5bb0*/  IMAD.X R61, R23, 0x1, R11, P1 ;  /* 0x00000001173d7824 */ /* 0x000fca00008e060b */
[----:B------:R-:W2:Y:S04]  /*5bc0*/  @!P0 LDG.E.U16 R65, [R60.64] ;  /* 0x000000063c418981 */ /* 0x000ea8000c1e1500 */
[----:B------:R-:W-:Y:S04]  /*5bd0*/  STS.U16 [R189+0x4200], R249 ;  /* 0x004200f9bd007388 */ /* 0x000fe80000000400 */
[----:B-----5:R-:W-:Y:S04]  /*5be0*/  STS.U16 [R189+0x4300], R247 ;  /* 0x004300f7bd007388 */ /* 0x020fe80000000400 */
[----:B------:R-:W-:Y:S04]  /*5bf0*/  STS.U16 [R189+0x4400], R66 ;  /* 0x00440042bd007388 */ /* 0x000fe80000000400 */
[----:B------:R-:W-:Y:S04]  /*5c00*/  STS.U16 [R189+0x4500], R64 ;  /* 0x00450040bd007388 */ /* 0x000fe80000000400 */
[----:B------:R-:W-:Y:S04]  /*5c10*/  STS.U16 [R189+0x4600], R62 ;  /* 0x0046003ebd007388 */ /* 0x000fe80000000400 */
[----:B------:R-:W-:Y:S04]  /*5c20*/  STS.U16 [R189+0x4700], R252 ;  /* 0x004700fcbd007388 */ /* 0x000fe80000000400 */
[----:B------:R-:W-:Y:S04]  /*5c30*/  STS.U16 [R189], R250 ;  /* 0x000000fabd007388 */ /* 0x000fe80000000400 */
[----:B------:R-:W-:Y:S04]  /*5c40*/  STS.U16 [R189+0x400], R248 ;  /* 0x000400f8bd007388 */ /* 0x000fe80000000400 */
[----:B------:R-:W-:Y:S04]  /*5c50*/  STS.U16 [R189+0x800], R246 ;  /* 0x000800f6bd007388 */ /* 0x000fe80000000400 */
[----:B------:R-:W-:Y:S04]  /*5c60*/  STS.U16 [R189+0xc00], R244 ;  /* 0x000c00f4bd007388 */ /* 0x000fe80000000400 */
[----:B------:R-:W-:Y:S04]  /*5c70*/  STS.U16 [R189+0x1000], R242 ;  /* 0x001000f2bd007388 */ /* 0x000fe80000000400 */
[----:B----4-:R-:W-:Y:S04]  /*5c80*/  STS.U16 [R189+0x1400], R240 ;  /* 0x001400f0bd007388 */ /* 0x010fe80000000400 */
[----:B------:R-:W-:Y:S04]  /*5c90*/  STS.U16 [R189+0x1800], R238 ;  /* 0x001800eebd007388 */ /* 0x000fe80000000400 */
        /* <DEDUP_REMOVED lines=32> */
[----:B---3--:R-:W-:Y:S04]  /*5ea0*/  STS.U16 [R187+0x1e00], R204 ;  /* 0x001e00ccbb007388 */ /* 0x008fe80000000400 */
        /* <DEDUP_REMOVED lines=21> */
[----:B--2---:R-:W-:Y:S04]  /*6000*/  STS.U16 [R186+0x3300], R69 ;  /* 0x00330045ba007388 */ /* 0x004fe80000000400 */
[----:B------:R-:W-:Y:S04]  /*6010*/  STS.U16 [R186+0x3700], R67 ;  /* 0x00370043ba007388 */ /* 0x000fe80000000400 */
[----:B------:R-:W-:Y:S04]  /*6020*/  STS.U16 [R186+0x3b00], R65 ;  /* 0x003b0041ba007388 */ /* 0x000fe80000000400 */
[----:B------:R-:W-:Y:S06]  /*6030*/  BAR.SYNC.DEFER_BLOCKING 0x0 ;  /* 0x0000000000007b1d */ /* 0x000fec0000010000 */
[----:B------:R-:W-:Y:S04]  /*6040*/  LDSM.16.MT88.4 R96, [R185+0x4000] ;  /* 0x00400000b960783b */ /* 0x000fe80000004200 */
[----:B------:R-:W0:Y:S04]  /*6050*/  LDSM.16.M88.4 R72, [R184] ;  /* 0x00000000b848783b */ /* 0x000e280000000200 */
[----:B------:R-:W1:Y:S04]  /*6060*/  LDSM.16.M88.4 R68, [R184+0x1000] ;  /* 0x00100000b844783b */ /* 0x000e680000000200 */
[----:B------:R-:W2:Y:S04]  /*6070*/  LDSM.16.M88.4 R64, [R184+0x2000] ;  /* 0x00200000b840783b */ /* 0x000ea80000000200 */
[----:B------:R-:W3:Y:S04]  /*6080*/  LDSM.16.M88.4 R60, [R184+0x3000] ;  /* 0x00300000b83c783b */ /* 0x000ee80000000200 */
[----:B------:R-:W4:Y:S01]  /*6090*/  LDSM.16.MT88.4 R80, [R185+0x4200] ;  /* 0x00420000b950783b */ /* 0x000f220000004200 */
[C---:B0-----:R-:W-:Y:S08]  /*60a0*/  HMMA.16816.F32 R76, R96.reuse, R72, R76 ;  /* 0x00000048604c723c */ /* 0x041ff0000000184c */
[C---:B-1----:R-:W-:Y:S08]  /*60b0*/  HMMA.16816.F32 R84, R96.reuse, R68, R84 ;  /* 0x000000446054723c */ /* 0x042ff00000001854 */
[C---:B--2---:R-:W-:Y:S08]  /*60c0*/  HMMA.16816.F32 R88, R96.reuse, R64, R88 ;  /* 0x000000406058723c */ /* 0x044ff00000001858 */
[----:B---3--:R-:W-:Y:S08]  /*60d0*/  HMMA.16816.F32 R92, R96, R60, R92 ;  /* 0x0000003c605c723c */ /* 0x008ff0000000185c */
[C---:B----4-:R-:W-:Y:S01]  /*60e0*/  HMMA.16816.F32 R76, R80.reuse, R74, R76 ;  /* 0x0000004a504c723c */ /* 0x050fe2000000184c */
[----:B------:R-:W-:Y:S07]  /*60f0*/  LDSM.16.MT88.4 R72, [R185+0x4400] ;  /* 0x00440000b948783b */ /* 0x000fee0000004200 */
[C---:B------:R-:W-:Y:S01]  /*6100*/  HMMA.16816.F32 R84, R80.reuse, R70, R84 ;  /* 0x000000465054723c */ /* 0x040fe20000001854 */
[----:B------:R-:W0:Y:S07]  /*6110*/  LDSM.16.M88.4 R68, [R183] ;  /* 0x00000000b744783b */ /* 0x000e2e0000000200 */
[C---:B------:R-:W-:Y:S01]  /*6120*/  HMMA.16816.F32 R88, R80.reuse, R66, R88 ;  /* 0x000000425058723c */ /* 0x040fe20000001858 */
[----:B------:R-:W1:Y:S07]  /*6130*/  LDSM.16.M88.4 R64, [R183+0x1000] ;  /* 0x00100000b740783b */ /* 0x000e6e0000000200 */
[----:B------:R-:W-:Y:S01]  /*6140*/  HMMA.16816.F32 R96, R80, R62, R92 ;  /* 0x0000003e5060723c */ /* 0x000fe2000000185c */
[----:B------:R-:W2:Y:S04]  /*6150*/  LDSM.16.M88.4 R60, [R183+0x2000] ;  /* 0x00200000b73c783b */ /* 0x000ea80000000200 */
[----:B------:R-:W3:Y:S04]  /*6160*/  LDSM.16.M88.4 R92, [R183+0x3000] ;  /* 0x00300000b75c783b */ /* 0x000ee80000000200 */
[----:B------:R-:W4:Y:S01]  /*6170*/  LDSM.16.MT88.4 R80, [R185+0x4600] ;  /* 0x00460000b950783b */ /* 0x000f220000004200 */
[----:B------:R-:W-:Y:S01]  /*6180*/  IADD3 R192, R192, -0x1, RZ ;  /* 0xffffffffc0c07810 */ /* 0x000fe20007ffe0ff */
[C---:B0-----:R-:W-:Y:S08]  /*6190*/  HMMA.16816.F32 R76, R72.reuse, R68, R76 ;  /* 0x00000044484c723c */ /* 0x041ff0000000184c */
[C---:B-1----:R-:W-:Y:S08]  /*61a0*/  HMMA.16816.F32 R84, R72.reuse, R64, R84 ;  /* 0x000000404854723c */ /* 0x042ff00000001854 */
[C---:B--2---:R-:W-:Y:S08]  /*61b0*/  HMMA.16816.F32 R88, R72.reuse, R60, R88 ;  /* 0x0000003c4858723c */ /* 0x044ff00000001858 */
[----:B---3--:R-:W-:Y:S01]  /*61c0*/  HMMA.16816.F32 R96, R72, R92, R96 ;  /* 0x0000005c4860723c */ /* 0x008fe20000001860 */
[----:B------:R-:W-:Y:S01]  /*61d0*/  ISETP.NE.U32.AND P0, PT, R192, RZ, PT ;  /* 0x000000ffc000720c */ /* 0x000fe20003f05070 */
[----:B------:R-:W-:Y:S01]  /*61e0*/  UIADD3 UR4, UR4, -0x40, URZ ;  /* 0xffffffc004047890 */ /* 0x000fe2000fffe03f */
[----:B------:R-:W-:-:S05]  /*61f0*/  IMAD.WIDE R14, R9, 0x2, R14 ;  /* 0x00000002090e7825 */ /* 0x000fca00078e020e */
[----:B----4-:R-:W-:Y:S01]  /*6200*/  HMMA.16816.F32 R76, R80, R70, R76 ;  /* 0x00000046504c723c */ /* 0x010fe2000000184c */
[----:B------:R-:W-:-:S04]  /*6210*/  IMAD.WIDE R16, R9, 0x2, R16 ;  /* 0x0000000209107825 */ /* 0x000fc800078e0210 */
[----:B------:R-:W-:-:S03]  /*6220*/  IMAD.WIDE R18, R9, 0x2, R18 ;  /* 0x0000000209127825 */ /* 0x000fc600078e0212 */
[----:B------:R-:W-:Y:S01]  /*6230*/  HMMA.16816.F32 R84, R80, R66, R84 ;  /* 0x000000425054723c */ /* 0x000fe20000001854 */
[----:B------:R-:W-:-:S04]  /*6240*/  IMAD.WIDE R20, R9, 0x2, R20 ;  /* 0x0000000209147825 */ /* 0x000fc800078e0214 */
[----:B------:R-:W-:-:S03]  /*6250*/  IMAD.WIDE R22, R9, 0x2, R22 ;  /* 0x0000000209167825 */ /* 0x000fc600078e0216 */
[----:B------:R-:W-:Y:S01]  /*6260*/  HMMA.16816.F32 R88, R80, R62, R88 ;  /* 0x0000003e5058723c */ /* 0x000fe20000001858 */
[----:B------:R-:W-:-:S04]  /*6270*/  IMAD.WIDE R24, R9, 0x2, R24 ;  /* 0x0000000209187825 */ /* 0x000fc800078e0218 */
[----:B------:R-:W-:-:S03]  /*6280*/  IMAD.WIDE R26, R9, 0x2, R26 ;  /* 0x00000002091a7825 */ /* 0x000fc600078e021a */
[----:B------:R-:W-:Y:S01]  /*6290*/  HMMA.16816.F32 R92, R80, R94, R96 ;  /* 0x0000005e505c723c */ /* 0x000fe20000001860 */
[----:B------:R-:W-:-:S04]  /*62a0*/  IMAD.WIDE R28, R9, 0x2, R28 ;  /* 0x00000002091c7825 */ /* 0x000fc800078e021c */
        /* <DEDUP_REMOVED lines=56> */
[----:B------:R-:W-:Y:S01]  /*6630*/  IMAD.WIDE R202, R10, 0x2, R202 ;  /* 0x000000020aca7825 */ /* 0x000fe200078e02ca */
[----:B------:R-:W-:Y:S01]  /*6640*/  @!P0 CALL.REL.NOINC `(.L_x_2) ;  /* 0x0000001000008944 */ /* 0x000fe20003c00000 */
[----:B------:R-:W-:Y:S05]  /*6650*/  BRA `(.L_x_3) ;  /* 0xffffe33000007947 */ /* 0x000fea000383ffff */
.L_x_2:
[----:B------:R-:W-:Y:S02]  /*6660*/  F2FP.PACK_AB R6, R87, R79 ;  /* 0x0000004f5706723e */ /* 0x000fe400000000ff */
[----:B------:R-:W-:Y:S02]  /*6670*/  F2FP.PACK_AB R8, R85, R77 ;  /* 0x0000004d5508723e */ /* 0x000fe400000000ff */
[----:B------:R-:W-:Y:S02]  /*6680*/  F2FP.PACK_AB R7, R95, R91 ;  /* 0x0000005b5f07723e */ /* 0x000fe400000000ff */
[----:B------:R-:W-:Y:S02]  /*6690*/  F2FP.PACK_AB R79, R94, R90 ;  /* 0x0000005a5e4f723e */ /* 0x000fe400000000ff */
[----:B------:R-:W-:Y:S02]  /*66a0*/  F2FP.PACK_AB R78, R86, R78 ;  /* 0x0000004e564e723e */ /* 0x000fe400000000ff */
[----:B------:R-:W-:-:S02]  /*66b0*/  F2FP.PACK_AB R9, R93, R89 ;  /* 0x000000595d09723e */ /* 0x000fc400000000ff */
[----:B------:R-:W-:Y:S02]  /*66c0*/  F2FP.PACK_AB R77, R92, R88 ;  /* 0x000000585c4d723e */ /* 0x000fe400000000ff */
[----:B------:R-:W-:Y:S02]  /*66d0*/  F2FP.PACK_AB R76, R84, R76 ;  /* 0x0000004c544c723e */ /* 0x000fe400000000ff */
.L_x_1:
[----:B------:R-:W-:Y:S01]  /*66e0*/  SHF.R.S32.HI R11, RZ, 0x4, R5 ;  /* 0x00000004ff0b7819 */ /* 0x000fe20000011405 */
[----:B------:R-:W-:Y:S01]  /*66f0*/  BAR.SYNC.DEFER_BLOCKING 0x0 ;  /* 0x0000000000007b1d */ /* 0x000fe20000010000 */
[C---:B------:R-:W-:Y:S01]  /*6700*/  LOP3.LUT R4, R5.reuse, 0x60, RZ, 0xc0, !PT ;  /* 0x0000006005047812 */ /* 0x040fe200078ec0ff */
[----:B------:R-:W-:Y:S01]  /*6710*/  IMAD.SHL.U32 R12, R5, 0x8, RZ ;  /* 0x00000008050c7824 */ /* 0x000fe200078e00ff */
[----:B------:R-:W-:Y:S01]  /*6720*/  SGXT R11, R11, 0x1 ;  /* 0x000000010b0b781a */ /* 0x000fe20000000200 */
[----:B------:R-:W-:Y:S01]  /*6730*/  IMAD.IADD R195, R2, 0x1, R195 ;  /* 0x0000000102c37824 */ /* 0x000fe200078e02c3 */
[----:B------:R-:W-:Y:S02]  /*6740*/  LOP3.LUT R10, R5, 0xc, RZ, 0xc0, !PT ;  /* 0x0000000c050a7812 */ /* 0x000fe400078ec0ff */
[----:B------:R-:W-:Y:S01]  /*6750*/  LOP3.LUT R13, R11, 0x420, RZ, 0xc0, !PT ;  /* 0x000004200b0d7812 */ /* 0x000fe200078ec0ff */
[----:B------:R-:W-:Y:S01]  /*6760*/  IMAD.SHL.U32 R11, R4, 0x8, RZ ;  /* 0x00000008040b7824 */ /* 0x000fe200078e00ff */
[----:B------:R-:W-:Y:S01]  /*6770*/  LOP3.LUT R15, R12, 0xf8, RZ, 0xc0, !PT ;  /* 0x000000f80c0f7812 */ /* 0x000fe200078ec0ff */
[C---:B------:R-:W-:Y:S01]  /*6780*/  IMAD R4, R3.reuse, c[0x0][0x194], RZ ;  /* 0x0000650003047a24 */ /* 0x040fe200078e02ff */
[----:B------:R-:W-:Y:S01]  /*6790*/  ISETP.GE.AND P0, PT, R3, c[0x0][0x178], PT ;  /* 0x00005e0003007a0c */ /* 0x000fe20003f06270 */
[----:B------:R-:W-:Y:S01]  /*67a0*/  IMAD R13, R10, 0x2, R13 ;  /* 0x000000020a0d7824 */ /* 0x000fe200078e020d */
[----:B------:R-:W-:-:S02]  /*67b0*/  LOP3.LUT R3, R2, R201, RZ, 0xfc, !PT ;  /* 0x000000c902037212 */ /* 0x000fc400078efcff */
[----:B------:R-:W-:Y:S02]  /*67c0*/  LEA R28, P2, R4, c[0x0][0x170], 0x1 ;  /* 0x00005c00041c7a11 */ /* 0x000fe400078408ff */
[----:B------:R-:W-:Y:S01]  /*67d0*/  LOP3.LUT R11, R13, R0, R11, 0x1e, !PT ;  /* 0x000000000d0b7212 */ /* 0x000fe200078e1e0b */
[----:B------:R-:W-:Y:S01]  /*67e0*/  IMAD R0, R10, 0x100, R15 ;  /* 0x000001000a007824 */ /* 0x000fe200078e020f */
[C---:B------:R-:W-:Y:S01]  /*67f0*/  ISETP.LT.AND P1, PT, R3.reuse, c[0x0][0x17c], !P0 ;  /* 0x00005f0003007a0c */ /* 0x040fe20004721270 */
[----:B------:R-:W-:Y:S01]  /*6800*/  IMAD R17, R3, c[0x0][0x198], RZ ;  /* 0x0000660003117a24 */ /* 0x000fe200078e02ff */
[----:B------:R-:W-:Y:S02]  /*6810*/  LOP3.LUT R10, R11, 0x40, RZ, 0x3c, !PT ;  /* 0x000000400b0a7812 */ /* 0x000fe400078e3cff */
[----:B------:R-:W-:Y:S01]  /*6820*/  LOP3.LUT R18, R0, 0x60, R5, 0x78, !PT ;  /* 0x0000006000127812 */ /* 0x000fe200078e7805 */
[----:B------:R-:W-:Y:S01]  /*6830*/  STS.64 [R11], R76 ;  /* 0x0000004c0b007388 */ /* 0x000fe20000000a00 */
[----:B------:R-:W-:-:S02]  /*6840*/  LOP3.LUT R3, R2, 0x8, R201, 0xfe, !PT ;  /* 0x0000000802037812 */ /* 0x000fc400078efec9 */
[----:B------:R-:W-:Y:S01]  /*6850*/  LEA.HI R0, R5, R2, RZ, 0x1c ;  /* 0x0000000205007211 */ /* 0x000fe200078fe0ff */
[----:B------:R0:W-:Y:S01]  /*6860*/  STS.64 [R11+0x80], R8 ;  /* 0x000080080b007388 */ /* 0x0001e20000000a00 */
[C-C-:B------:R-:W-:Y:S02]  /*6870*/  LOP3.LUT R13, R2.reuse, 0x70, R201.reuse, 0xfe, !PT ;  /* 0x00000070020d7812 */ /* 0x140fe400078efec9 */
[C-C-:B------:R-:W-:Y:S01]  /*6880*/  LOP3.LUT R12, R2.reuse, 0x60, R201.reuse, 0xfe, !PT ;  /* 0x00000060020c7812 */ /* 0x140fe200078efec9 */
[----:B------:R-:W-:Y:S01]  /*6890*/  STS.64 [R10+0x800], R78 ;  /* 0x0008004e0a007388 */ /* 0x000fe20000000a00 */
[C-C-:B------:R-:W-:Y:S02]  /*68a0*/  LOP3.LUT R14, R2.reuse, 0x40, R201.reuse, 0xfe, !PT ;  /* 0x00000040020e7812 */ /* 0x140fe400078efec9 */
[C-C-:B------:R-:W-:Y:S01]  /*68b0*/  LOP3.LUT R15, R2.reuse, 0x30, R201.reuse, 0xfe, !PT ;  /* 0x00000030020f7812 */ /* 0x140fe200078efec9 */
[----:B------:R1:W-:Y:S01]  /*68c0*/  STS.64 [R10+0x880], R6 ;  /* 0x000880060a007388 */ /* 0x0003e20000000a00 */
[----:B------:R-:W-:-:S02]  /*68d0*/  LOP3.LUT R16, R2, 0x28, R201, 0xfe, !PT ;  /* 0x0000002802107812 */ /* 0x000fc400078efec9 */
[----:B------:R-:W-:Y:S01]  /*68e0*/  LEA.HI.X.SX32 R30, R4, c[0x0][0x174], 0x1, P2 ;  /* 0x00005d00041e7a11 */ /* 0x000fe200010f0eff */
[----:B------:R-:W-:Y:S01]  /*68f0*/  BAR.SYNC.DEFER_BLOCKING 0x0 ;  /* 0x0000000000007b1d */ /* 0x000fe20000010000 */
[C-C-:B0-----:R-:W-:Y:S02]  /*6900*/  LOP3.LUT R11, R2.reuse, 0x50, R201.reuse, 0xfe, !PT ;  /* 0x00000050020b7812 */ /* 0x141fe400078efec9 */
[C-C-:B------:R-:W-:Y:S02]  /*6910*/  LOP3.LUT R8, R2.reuse, 0x20, R201.reuse, 0xfe, !PT ;  /* 0x0000002002087812 */ /* 0x140fe400078efec9 */
[C-C-:B------:R-:W-:Y:S02]  /*6920*/  LOP3.LUT R9, R2.reuse, 0x18, R201.reuse, 0xfe, !PT ;  /* 0x0000001802097812 */ /* 0x140fe400078efec9 */
[C---:B------:R-:W-:Y:S01]  /*6930*/  ISETP.LT.AND P3, PT, R3.reuse, c[0x0][0x17c], !P0 ;  /* 0x00005f0003007a0c */ /* 0x040fe20004761270 */
[----:B------:R-:W-:Y:S01]  /*6940*/  IMAD R3, R3, c[0x0][0x198], RZ ;  /* 0x0000660003037a24 */ /* 0x000fe200078e02ff */
[----:B-1----:R-:W-:-:S02]  /*6950*/  LOP3.LUT R6, R2, 0x68, R201, 0xfe, !PT ;  /* 0x0000006802067812 */ /* 0x002fc400078efec9 */
[C-C-:B------:R-:W-:Y:S02]  /*6960*/  LOP3.LUT R10, R2.reuse, 0x58, R201.reuse, 0xfe, !PT ;  /* 0x00000058020a7812 */ /* 0x140fe400078efec9 */
[C-C-:B------:R-:W-:Y:S02]  /*6970*/  LOP3.LUT R7, R2.reuse, 0x48, R201.reuse, 0xfe, !PT ;  /* 0x0000004802077812 */ /* 0x140fe400078efec9 */
[----:B------:R-:W-:Y:S02]  /*6980*/  LOP3.LUT R2, R2, 0x10, R201, 0xfe, !PT ;  /* 0x0000001002027812 */ /* 0x000fe400078efec9 */
[C---:B------:R-:W-:Y:S02]  /*6990*/  LEA R4, P2, R17.reuse, R28, 0x1 ;  /* 0x0000001c11047211 */ /* 0x040fe400078408ff */
[----:B------:R-:W-:Y:S02]  /*69a0*/  ISETP.LT.AND P6, PT, R2, c[0x0][0x17c], !P0 ;  /* 0x00005f0002007a0c */ /* 0x000fe400047c1270 */
[----:B------:R-:W-:-:S02]  /*69b0*/  LEA.HI.X.SX32 R5, R17, R30, 0x1, P2 ;  /* 0x0000001e11057211 */ /* 0x000fc400010f0eff */
[----:B------:R-:W-:Y:S01]  /*69c0*/  ISETP.LT.AND P2, PT, R6, c[0x0][0x17c], !P0 ;  /* 0x00005f0006007a0c */ /* 0x000fe20004741270 */
[----:B------:R-:W0:Y:S01]  /*69d0*/  LDS.64 R20, [R18] ;  /* 0x0000000012147984 */ /* 0x000e220000000a00 */
[----:B------:R-:W-:-:S03]  /*69e0*/  IADD3 R0, R0, 0x78, RZ ;  /* 0x0000007800007810 */ /* 0x000fc60007ffe0ff */
[----:B------:R-:W1:Y:S04]  /*69f0*/  LDS.64 R22, [R18+0x100] ;  /* 0x0001000012167984 */ /* 0x000e680000000a00 */
[----:B------:R-:W2:Y:S04]  /*6a00*/  LDS.64 R24, [R18+0x200] ;  /* 0x0002000012187984 */ /* 0x000ea80000000a00 */
[----:B------:R3:W4:Y:S02]  /*6a10*/  LDS.64 R26, [R18+0x300] ;  /* 0x00030000121a7984 */ /* 0x0007240000000a00 */
[----:B---3--:R-:W-:Y:S01]  /*6a20*/  IMAD R18, R2, c[0x0][0x198], RZ ;  /* 0x0000660002127a24 */ /* 0x008fe200078e02ff */
[----:B------:R-:W-:-:S04]  /*6a30*/  LEA R2, P5, R3, R28, 0x1 ;  /* 0x0000001c03027211 */ /* 0x000fc800078a08ff */
[C---:B------:R-:W-:Y:S02]  /*6a40*/  LEA R6, P4, R18.reuse, R28, 0x1 ;  /* 0x0000001c12067211 */ /* 0x040fe400078808ff */
[-C--:B------:R-:W-:Y:S02]  /*6a50*/  LEA.HI.X.SX32 R3, R3, R30.reuse, 0x1, P5 ;  /* 0x0000001e03037211 */ /* 0x080fe400028f0eff */
[C---:B------:R-:W-:Y:S01]  /*6a60*/  ISETP.LT.AND P5, PT, R9.reuse, c[0x0][0x17c], !P0 ;  /* 0x00005f0009007a0c */ /* 0x040fe200047a1270 */
[----:B------:R-:W-:Y:S01]  /*6a70*/  IMAD R9, R9, c[0x0][0x198], RZ ;  /* 0x0000660009097a24 */ /* 0x000fe200078e02ff */
[----:B0-----:R0:W-:Y:S01]  /*6a80*/  @P1 STG.E.U16 [R4.64], R20 ;  /* 0x0000001404001986 */ /* 0x0011e2000c101506 */
[----:B------:R-:W-:Y:S02]  /*6a90*/  ISETP.LT.AND P1, PT, R7, c[0x0][0x17c], !P0 ;  /* 0x00005f0007007a0c */ /* 0x000fe40004721270 */
[----:B------:R-:W-:Y:S01]  /*6aa0*/  LEA.HI.X.SX32 R7, R18, R30, 0x1, P4 ;  /* 0x0000001e12077211 */ /* 0x000fe200020f0eff */
[C---:B------:R-:W-:Y:S01]  /*6ab0*/  IMAD R18, R8.reuse, c[0x0][0x198], RZ ;  /* 0x0000660008127a24 */ /* 0x040fe200078e02ff */
[----:B------:R-:W-:Y:S01]  /*6ac0*/  ISETP.LT.AND P4, PT, R8, c[0x0][0x17c], !P0 ;  /* 0x00005f0008007a0c */ /* 0x000fe20004781270 */
[----:B-1----:R1:W-:Y:S01]  /*6ad0*/  @P3 STG.E.U16 [R2.64], R22 ;  /* 0x0000001602003986 */ /* 0x0023e2000c101506 */
[----:B------:R-:W-:-:S03]  /*6ae0*/  LEA R8, P3, R9, R28, 0x1 ;  /* 0x0000001c09087211 */ /* 0x000fc600078608ff */
[----:B--2---:R2:W-:Y:S01]  /*6af0*/  @P6 STG.E.U16 [R6.64], R24 ;  /* 0x0000001806006986 */ /* 0x0045e2000c101506 */
[----:B------:R-:W-:Y:S02]  /*6b00*/  LEA.HI.X.SX32 R9, R9, R30, 0x1, P3 ;  /* 0x0000001e09097211 */ /* 0x000fe400018f0eff */
[----:B0-----:R-:W-:Y:S02]  /*6b10*/  LEA R4, P6, R18, R28, 0x1 ;  /* 0x0000001c12047211 */ /* 0x001fe400078c08ff */
[----:B------:R-:W-:Y:S01]  /*6b20*/  PRMT R20, R20, 0x7632, R20 ;  /* 0x0000763214147816 */ /* 0x000fe20000000014 */
[----:B----4-:R-:W-:Y:S01]  /*6b30*/  @P5 STG.E.U16 [R8.64], R26 ;  /* 0x0000001a08005986 */ /* 0x010fe2000c101506 */
[----:B------:R-:W-:Y:S02]  /*6b40*/  LEA.HI.X.SX32 R5, R18, R30, 0x1, P6 ;  /* 0x0000001e12057211 */ /* 0x000fe400030f0eff */
[C---:B------:R-:W-:Y:S01]  /*6b50*/  ISETP.LT.AND P3, PT, R16.reuse, c[0x0][0x17c], !P0 ;  /* 0x00005f0010007a0c */ /* 0x040fe20004761270 */
[----:B------:R-:W-:Y:S01]  /*6b60*/  IMAD R16, R16, c[0x0][0x198], RZ ;  /* 0x0000660010107a24 */ /* 0x000fe200078e02ff */
[----:B-1----:R-:W-:Y:S01]  /*6b70*/  PRMT R22, R22, 0x7632, R22 ;  /* 0x0000763216167816 */ /* 0x002fe20000000016 */
[----:B------:R0:W-:Y:S01]  /*6b80*/  @P4 STG.E.U16 [R4.64], R20 ;  /* 0x0000001404004986 */ /* 0x0001e2000c101506 */
[C---:B------:R-:W-:Y:S01]  /*6b90*/  ISETP.LT.AND P4, PT, R15.reuse, c[0x0][0x17c], !P0 ;  /* 0x00005f000f007a0c */ /* 0x040fe20004781270 */
[----:B------:R-:W-:Y:S01]  /*6ba0*/  IMAD R15, R15, c[0x0][0x198], RZ ;  /* 0x000066000f0f7a24 */ /* 0x000fe200078e02ff */
[----:B------:R-:W-:-:S02]  /*6bb0*/  LEA R2, P5, R16, R28, 0x1 ;  /* 0x0000001c10027211 */ /* 0x000fc400078a08ff */
[----:B--2---:R-:W-:Y:S02]  /*6bc0*/  PRMT R24, R24, 0x7632, R24 ;  /* 0x0000763218187816 */ /* 0x004fe40000000018 */
[----:B------:R-:W-:Y:S01]  /*6bd0*/  LEA.HI.X.SX32 R3, R16, R30, 0x1, P5 ;  /* 0x0000001e10037211 */ /* 0x000fe200028f0eff */
[----:B------:R-:W-:Y:S01]  /*6be0*/  IMAD.MOV.U32 R16, RZ, RZ, c[0x0][0x198] ;  /* 0x00006600ff107624 */ /* 0x000fe200078e00ff */
[----:B------:R-:W-:Y:S02]  /*6bf0*/  LEA R6, P6, R15, R28, 0x1 ;  /* 0x0000001c0f067211 */ /* 0x000fe400078c08ff */
[C---:B------:R-:W-:Y:S01]  /*6c00*/  ISETP.LT.AND P5, PT, R195.reuse, c[0x0][0x17c], !P0 ;  /* 0x00005f00c3007a0c */ /* 0x040fe200047a1270 */
[----:B------:R-:W-:Y:S01]  /*6c10*/  IMAD R195, R195, c[0x0][0x198], RZ ;  /* 0x00006600c3c37a24 */ /* 0x000fe200078e02ff */
[----:B------:R-:W-:Y:S01]  /*6c20*/  LEA.HI.X.SX32 R7, R15, R30, 0x1, P6 ;  /* 0x0000001e0f077211 */ /* 0x000fe200030f0eff */
[----:B------:R-:W-:Y:S01]  /*6c30*/  IMAD R17, R16, 0x40, R17 ;  /* 0x0000004010117824 */ /* 0x000fe200078e0211 */
[----:B------:R1:W-:Y:S01]  /*6c40*/  @P3 STG.E.U16 [R2.64], R22 ;  /* 0x0000001602003986 */ /* 0x0003e2000c101506 */
[----:B------:R-:W-:-:S02]  /*6c50*/  ISETP.LT.AND P3, PT, R14, c[0x0][0x17c], !P0 ;  /* 0x00005f000e007a0c */ /* 0x000fc40004761270 */
[-C--:B0-----:R-:W-:Y:S01]  /*6c60*/  LEA R4, P6, R195, R28.reuse, 0x1 ;  /* 0x0000001cc3047211 */ /* 0x081fe200078c08ff */
[----:B------:R0:W-:Y:S01]  /*6c70*/  @P4 STG.E.U16 [R6.64], R24 ;  /* 0x0000001806004986 */ /* 0x0001e2000c101506 */
[----:B------:R-:W-:Y:S02]  /*6c80*/  LEA R8, P4, R17, R28, 0x1 ;  /* 0x0000001c11087211 */ /* 0x000fe400078808ff */
[----:B------:R-:W-:Y:S02]  /*6c90*/  PRMT R26, R26, 0x7632, R26 ;  /* 0x000076321a1a7816 */ /* 0x000fe4000000001a */
[-C--:B------:R-:W-:Y:S02]  /*6ca0*/  LEA.HI.X.SX32 R5, R195, R30.reuse, 0x1, P6 ;  /* 0x0000001ec3057211 */ /* 0x080fe400030f0eff */
[----:B------:R-:W-:Y:S01]  /*6cb0*/  LEA.HI.X.SX32 R9, R17, R30, 0x1, P4 ;  /* 0x0000001e11097211 */ /* 0x000fe200020f0eff */
[----:B-1----:R-:W-:Y:S01]  /*6cc0*/  IMAD R3, R16, 0x8, R17 ;  /* 0x0000000810037824 */ /* 0x002fe200078e0211 */
[----:B------:R-:W-:Y:S01]  /*6cd0*/  ISETP.LT.AND P4, PT, R10, c[0x0][0x17c], !P0 ;  /* 0x00005f000a007a0c */ /* 0x000fe20004781270 */
[----:B------:R1:W-:Y:S01]  /*6ce0*/  @P5 STG.E.U16 [R4.64], R26 ;  /* 0x0000001a04005986 */ /* 0x0003e2000c101506 */
[----:B------:R-:W-:Y:S01]  /*6cf0*/  ISETP.LT.AND P5, PT, R11, c[0x0][0x17c], !P0 ;  /* 0x00005f000b007a0c */ /* 0x000fe200047a1270 */
[----:B------:R-:W-:Y:S01]  /*6d00*/  IMAD R10, R16, 0x8, R3 ;  /* 0x00000008100a7824 */ /* 0x000fe200078e0203 */
[----:B------:R-:W-:Y:S01]  /*6d10*/  LEA R2, P6, R3, R28, 0x1 ;  /* 0x0000001c03027211 */ /* 0x000fe200078c08ff */
[----:B------:R-:W-:Y:S01]  /*6d20*/  @P3 STG.E.U16 [R8.64], R21 ;  /* 0x0000001508003986 */ /* 0x000fe2000c101506 */
[----:B------:R-:W-:-:S02]  /*6d30*/  IMAD R17, R0, c[0x0][0x198], RZ ;  /* 0x0000660000117a24 */ /* 0x000fc400078e02ff */
[----:B------:R-:W-:Y:S01]  /*6d40*/  IMAD R11, R16, 0x8, R10 ;  /* 0x00000008100b7824 */ /* 0x000fe200078e020a */
[----:B------:R-:W-:-:S03]  /*6d50*/  LEA.HI.X.SX32 R3, R3, R30, 0x1, P6 ;  /* 0x0000001e03037211 */ /* 0x000fc600030f0eff */
[----:B------:R-:W-:Y:S01]  /*6d60*/  IMAD R14, R16, 0x8, R11 ;  /* 0x00000008100e7824 */ /* 0x000fe200078e020b */
[CC--:B0-----:R-:W-:Y:S01]  /*6d70*/  LEA R6, P3, R11.reuse, R28.reuse, 0x1 ;  /* 0x0000001c0b067211 */ /* 0x0c1fe200078608ff */
[----:B------:R0:W-:Y:S01]  /*6d80*/  @P1 STG.E.U16 [R2.64], R23 ;  /* 0x0000001702001986 */ /* 0x0001e2000c101506 */
[----:B-1----:R-:W-:Y:S01]  /*6d90*/  LEA R4, P1, R10, R28, 0x1 ;  /* 0x0000001c0a047211 */ /* 0x002fe200078208ff */
[----:B------:R-:W-:Y:S01]  /*6da0*/  IMAD R15, R16, 0x8, R14 ;  /* 0x00000008100f7824 */ /* 0x000fe200078e020e */
[-C--:B------:R-:W-:Y:S02]  /*6db0*/  LEA.HI.X.SX32 R7, R11, R30.reuse, 0x1, P3 ;  /* 0x0000001e0b077211 */ /* 0x080fe400018f0eff */
[----:B------:R-:W-:Y:S01]  /*6dc0*/  LEA.HI.X.SX32 R5, R10, R30, 0x1, P1 ;  /* 0x0000001e0a057211 */ /* 0x000fe200008f0eff */
[----:B------:R-:W-:Y:S01]  /*6dd0*/  IMAD R16, R16, 0x8, R15 ;  /* 0x0000000810107824 */ /* 0x000fe200078e020f */
[----:B------:R-:W-:Y:S02]  /*6de0*/  LEA R10, P1, R14, R28, 0x1 ;  /* 0x0000001c0e0a7211 */ /* 0x000fe400078208ff */
[----:B------:R-:W-:Y:S01]  /*6df0*/  ISETP.LT.AND P3, PT, R12, c[0x0][0x17c], !P0 ;  /* 0x00005f000c007a0c */ /* 0x000fe20004761270 */
[----:B------:R1:W-:Y:S01]  /*6e00*/  @P5 STG.E.U16 [R4.64], R25 ;  /* 0x0000001904005986 */ /* 0x0003e2000c101506 */
[----:B------:R-:W-:-:S02]  /*6e10*/  LEA.HI.X.SX32 R11, R14, R30, 0x1, P1 ;  /* 0x0000001e0e0b7211 */ /* 0x000fc400008f0eff */
[CC--:B0-----:R-:W-:Y:S01]  /*6e20*/  LEA R2, P1, R16.reuse, R28.reuse, 0x1 ;  /* 0x0000001c10027211 */ /* 0x0c1fe200078208ff */
[----:B------:R1:W-:Y:S01]  /*6e30*/  @P4 STG.E.U16 [R6.64], R27 ;  /* 0x0000001b06004986 */ /* 0x0003e2000c101506 */
[----:B------:R-:W-:Y:S02]  /*6e40*/  LEA R8, P6, R15, R28, 0x1 ;  /* 0x0000001c0f087211 */ /* 0x000fe400078c08ff */
[----:B------:R-:W-:Y:S02]  /*6e50*/  LEA.HI.X.SX32 R3, R16, R30, 0x1, P1 ;  /* 0x0000001e10037211 */ /* 0x000fe400008f0eff */
[----:B------:R-:W-:Y:S02]  /*6e60*/  ISETP.LT.AND P1, PT, R13, c[0x0][0x17c], !P0 ;  /* 0x00005f000d007a0c */ /* 0x000fe40004721270 */
[----:B------:R-:W-:Y:S02]  /*6e70*/  ISETP.LT.AND P0, PT, R0, c[0x0][0x17c], !P0 ;  /* 0x00005f0000007a0c */ /* 0x000fe40004701270 */
[----:B------:R-:W-:-:S02]  /*6e80*/  PRMT R21, R21, 0x7632, R21 ;  /* 0x0000763215157816 */ /* 0x000fc40000000015 */
[----:B------:R-:W-:Y:S02]  /*6e90*/  LEA.HI.X.SX32 R9, R15, R30, 0x1, P6 ;  /* 0x0000001e0f097211 */ /* 0x000fe400030f0eff */
[----:B------:R-:W-:Y:S01]  /*6ea0*/  PRMT R23, R23, 0x7632, R23 ;  /* 0x0000763217177816 */ /* 0x000fe20000000017 */
[----:B------:R1:W-:Y:S01]  /*6eb0*/  @P3 STG.E.U16 [R10.64], R21 ;  /* 0x000000150a003986 */ /* 0x0003e2000c101506 */
[----:B------:R-:W-:Y:S02]  /*6ec0*/  PRMT R0, R25, 0x7632, R0 ;  /* 0x0000763219007816 */ /* 0x000fe40000000000 */
[C---:B------:R-:W-:Y:S01]  /*6ed0*/  LEA R12, P6, R17.reuse, R28, 0x1 ;  /* 0x0000001c110c7211 */ /* 0x040fe200078c08ff */
[----:B------:R1:W-:Y:S03]  /*6ee0*/  @P2 STG.E.U16 [R8.64], R23 ;  /* 0x0000001708002986 */ /* 0x0003e6000c101506 */
[----:B------:R-:W-:Y:S01]  /*6ef0*/  LEA.HI.X.SX32 R13, R17, R30, 0x1, P6 ;  /* 0x0000001e110d7211 */ /* 0x000fe200030f0eff */
[----:B------:R1:W-:Y:S01]  /*6f00*/  @P1 STG.E.U16 [R2.64], R0 ;  /* 0x0000000002001986 */ /* 0x0003e2000c101506 */
[----:B------:R-:W-:Y:S07]  /*6f10*/  @!P0 EXIT ;  /* 0x000000000000894d */ /* 0x000fee0003800000 */
[----:B-1----:R-:W-:-:S05]  /*6f20*/  PRMT R6, R27, 0x7632, R6 ;  /* 0x000076321b067816 */ /* 0x002fca0000000006 */
[----:B------:R-:W-:Y:S01]  /*6f30*/  STG.E.U16 [R12.64], R6 ;  /* 0x000000060c007986 */ /* 0x000fe2000c101506 */
[----:B------:R-:W-:Y:S05]  /*6f40*/  EXIT ;  /* 0x000000000000794d */ /* 0x000fea0003800000 */
.L_x_4:
[----:B------:R-:W-:-:S00]  /*6f50*/  BRA `(.L_x_4) ;  /* 0xfffffff000007947 */ /* 0x000fc0000383ffff */
[----:B------:R-:W-:-:S00]  /*6f60*/  NOP ;  /* 0x0000000000007918 */ /* 0x000fc00000000000 */
        /* <DEDUP_REMOVED lines=9> */
.L_x_5:


//--------------------- .nv.shared.matmul_kernel  --------------------------
	.section	.nv.shared.matmul_kernel,"aw",@nobits
	.sectionflags	@""
	.align	16
